// auto-generated by cutlass_sweep.gemm — config: {"arch": "sm_100", "cluster_m": 1, "cluster_n": 1, "dtype": "int8", "stages": 4, "tile_k": 64, "tile_m": 64, "tile_n": 64}
#include "cutlass/cutlass.h"
#include "cutlass/gemm/collective/collective_builder.hpp"
#include "cutlass/gemm/device/gemm_universal_adapter.h"
#include "cutlass/gemm/kernel/gemm_universal.hpp"
#include "cutlass/epilogue/collective/collective_builder.hpp"

using ElemA = int8_t;
using ElemB = int8_t;
using ElemCD = int8_t;
using Acc  = int32_t;
using TileShape    = cute::Shape<cute::_64, cute::_64, cute::_64>;
using ClusterShape = cute::Shape<cute::_1, cute::_1, cute::_1>;

using CollectiveEpilogue = typename cutlass::epilogue::collective::CollectiveBuilder<
    cutlass::arch::Sm100, cutlass::arch::OpClassTensorOp,
    TileShape, ClusterShape,
    cutlass::epilogue::collective::EpilogueTileAuto,
    Acc, Acc,
    ElemCD, cutlass::layout::RowMajor, 128 / cutlass::sizeof_bits<ElemCD>::value,
    ElemCD, cutlass::layout::RowMajor, 128 / cutlass::sizeof_bits<ElemCD>::value,
    cutlass::epilogue::collective::EpilogueScheduleAuto
  >::CollectiveOp;

using CollectiveMainloop = typename cutlass::gemm::collective::CollectiveBuilder<
    cutlass::arch::Sm100, cutlass::arch::OpClassTensorOp,
    ElemA, cutlass::layout::RowMajor, 128 / cutlass::sizeof_bits<ElemA>::value,
    ElemB, cutlass::layout::ColumnMajor, 128 / cutlass::sizeof_bits<ElemB>::value,
    Acc,
    TileShape, ClusterShape,
    cutlass::gemm::collective::StageCount<4>,
    cutlass::gemm::collective::KernelScheduleAuto
  >::CollectiveOp;

using GemmKernel = cutlass::gemm::kernel::GemmUniversal<
    cute::Shape<int,int,int,int>,
    CollectiveMainloop,
    CollectiveEpilogue
>;
using Gemm = cutlass::gemm::device::GemmUniversalAdapter<GemmKernel>;

// Force the device kernel symbol into the cubin without needing a host main.
auto* _anchor = &cutlass::device_kernel<GemmKernel>;


// ===== COMPILED SASS (sm_100a) =====

	.target	sm_100a

	.elftype	@"ET_EXEC"


//--------------------- .note.nv.tkinfo           --------------------------
	.section	.note.nv.tkinfo,"",@"SHT_NOTE"
	.sectionflags	@"SHF_NOTE_NV_TKINFO"
	.tkinfo
        /*0018*/ 	.word	0x00000002
        /*0030*/ 	.string	""
        /*0030*/ 	.string	"ptxas"
        /*0030*/ 	.string	"Cuda compilation tools, release 13.0, V13.0.88"
        /*0030*/ 	.string	"Build cuda_13.0.r13.0/compiler.36424714_0"
        /*0030*/ 	.string	"-arch sm_100a -m 64 "



//--------------------- .note.nv.cuinfo           --------------------------
	.section	.note.nv.cuinfo,"",@"SHT_NOTE"
	.sectionflags	@"SHF_NOTE_NV_CUINFO"
        /*0018*/ 	.short	0x0002
        /*001a*/ 	.short	0x0064
        /*001c*/ 	.short	0x0082
	.zero		2


//--------------------- .nv.info                  --------------------------
	.section	.nv.info,"",@"SHT_CUDA_INFO"
	.align	4


	//----- nvinfo : EIATTR_REGCOUNT
	.align		4
        /*0000*/ 	.byte	0x04, 0x2f
        /*0002*/ 	.short	(.L_19 - .L_18)
	.align		4
.L_18:
        /*0004*/ 	.word	index@(_ZN7cutlass13device_kernelINS_4gemm6kernel13GemmUniversalIN4cute5tupleIJiiiiEEENS1_10collective13CollectiveMmaINS1_35MainloopSm100TmaUmmaWarpSpecializedILi4ELi2ELi4ENS5_IJNS4_1CILi1EEESB_SB_EEEEENS5_IJNSA_ILi64EEESE_SE_EEEaNS5_IJlSB_lEEEaSG_NS4_8TiledMMAINS4_8MMA_AtomIJNS4_15SM100_MMA_S8_SSIaaiLi64ELi64ELNS4_4UMMA5MajorE0ELSL_0ELNSK_8SaturateE0EEEEEENS4_6LayoutISC_NS5_IJNSA_ILi0EEESQ_SQ_EEEEENS5_IJNS4_10UnderscoreEST_ST_EEEEENS4_13SM90_TMA_LOADENS4_14ComposedLayoutINS4_7SwizzleILi2ELi4ELi3EEENS4_18smem_ptr_flag_bitsILi8EEENSP_INS5_IJNSA_ILi8EEESE_EEENS5_IJSE_SB_EEEEEEEvNS4_8identityESW_S16_vS17_EENS_8epilogue10collective18CollectiveEpilogueINS19_23Sm100TmaWarpSpecializedILi1ELi1ELi32ELb0ELb0EEEJSF_NS5_IJNSP_ISE_SB_EES1E_EEEaSG_aSG_NS19_6fusion15FusionCallbacksIS1D_NS1G_17LinearCombinationIaiaiLNS_15FloatRoundStyleE2EEESF_S1F_JEEENS4_5SM1004TMEM4LOAD26SM100_TMEM_LOAD_16dp32b32xESW_S16_NS4_39AutoVectorizingCopyWithAssumedAlignmentILi128EEENS4_14SM90_TMA_STOREES16_S1R_S1R_EEEvvEEEEvNT_6ParamsE)
        /*0008*/ 	.word	0x0000007b


	//----- nvinfo : EIATTR_FRAME_SIZE
	.align		4
.L_19:
        /*000c*/ 	.byte	0x04, 0x11
        /*000e*/ 	.short	(.L_21 - .L_20)
	.align		4
.L_20:
        /*0010*/ 	.word	index@($__internal_2_$__cuda_sm10x_tcgen05_guardrail_trap_unallocated_columns_being_dealloced)
        /*0014*/ 	.word	0x00000000


	//----- nvinfo : EIATTR_FRAME_SIZE
	.align		4
.L_21:
        /*0018*/ 	.byte	0x04, 0x11
        /*001a*/ 	.short	(.L_23 - .L_22)
	.align		4
.L_22:
        /*001c*/ 	.word	index@($__internal_1_$__cuda_sm10x_tcgen05_guardrail_trap_phase_invalid_during_alloc)
        /*0020*/ 	.word	0x00000000


	//----- nvinfo : EIATTR_FRAME_SIZE
	.align		4
.L_23:
        /*0024*/ 	.byte	0x04, 0x11
        /*0026*/ 	.short	(.L_25 - .L_24)
	.align		4
.L_24:
        /*0028*/ 	.word	index@($__internal_0_$__cuda_sm10x_tcgen05_guardrail_trap_col_being_dealloced_not_returned_by_alloc)
        /*002c*/ 	.word	0x00000000


	//----- nvinfo : EIATTR_FRAME_SIZE
	.align		4
.L_25:
        /*0030*/ 	.byte	0x04, 0x11
        /*0032*/ 	.short	(.L_27 - .L_26)
	.align		4
.L_26:
        /*0034*/ 	.word	index@(_ZN7cutlass13device_kernelINS_4gemm6kernel13GemmUniversalIN4cute5tupleIJiiiiEEENS1_10collective13CollectiveMmaINS1_35MainloopSm100TmaUmmaWarpSpecializedILi4ELi2ELi4ENS5_IJNS4_1CILi1EEESB_SB_EEEEENS5_IJNSA_ILi64EEESE_SE_EEEaNS5_IJlSB_lEEEaSG_NS4_8TiledMMAINS4_8MMA_AtomIJNS4_15SM100_MMA_S8_SSIaaiLi64ELi64ELNS4_4UMMA5MajorE0ELSL_0ELNSK_8SaturateE0EEEEEENS4_6LayoutISC_NS5_IJNSA_ILi0EEESQ_SQ_EEEEENS5_IJNS4_10UnderscoreEST_ST_EEEEENS4_13SM90_TMA_LOADENS4_14ComposedLayoutINS4_7SwizzleILi2ELi4ELi3EEENS4_18smem_ptr_flag_bitsILi8EEENSP_INS5_IJNSA_ILi8EEESE_EEENS5_IJSE_SB_EEEEEEEvNS4_8identityESW_S16_vS17_EENS_8epilogue10collective18CollectiveEpilogueINS19_23Sm100TmaWarpSpecializedILi1ELi1ELi32ELb0ELb0EEEJSF_NS5_IJNSP_ISE_SB_EES1E_EEEaSG_aSG_NS19_6fusion15FusionCallbacksIS1D_NS1G_17LinearCombinationIaiaiLNS_15FloatRoundStyleE2EEESF_S1F_JEEENS4_5SM1004TMEM4LOAD26SM100_TMEM_LOAD_16dp32b32xESW_S16_NS4_39AutoVectorizingCopyWithAssumedAlignmentILi128EEENS4_14SM90_TMA_STOREES16_S1R_S1R_EEEvvEEEEvNT_6ParamsE)
        /*0038*/ 	.word	0x00000000


	//----- nvinfo : EIATTR_MIN_STACK_SIZE
	.align		4
.L_27:
        /*003c*/ 	.byte	0x04, 0x12
        /*003e*/ 	.short	(.L_29 - .L_28)
	.align		4
.L_28:
        /*0040*/ 	.word	index@(_ZN7cutlass13device_kernelINS_4gemm6kernel13GemmUniversalIN4cute5tupleIJiiiiEEENS1_10collective13CollectiveMmaINS1_35MainloopSm100TmaUmmaWarpSpecializedILi4ELi2ELi4ENS5_IJNS4_1CILi1EEESB_SB_EEEEENS5_IJNSA_ILi64EEESE_SE_EEEaNS5_IJlSB_lEEEaSG_NS4_8TiledMMAINS4_8MMA_AtomIJNS4_15SM100_MMA_S8_SSIaaiLi64ELi64ELNS4_4UMMA5MajorE0ELSL_0ELNSK_8SaturateE0EEEEEENS4_6LayoutISC_NS5_IJNSA_ILi0EEESQ_SQ_EEEEENS5_IJNS4_10UnderscoreEST_ST_EEEEENS4_13SM90_TMA_LOADENS4_14ComposedLayoutINS4_7SwizzleILi2ELi4ELi3EEENS4_18smem_ptr_flag_bitsILi8EEENSP_INS5_IJNSA_ILi8EEESE_EEENS5_IJSE_SB_EEEEEEEvNS4_8identityESW_S16_vS17_EENS_8epilogue10collective18CollectiveEpilogueINS19_23Sm100TmaWarpSpecializedILi1ELi1ELi32ELb0ELb0EEEJSF_NS5_IJNSP_ISE_SB_EES1E_EEEaSG_aSG_NS19_6fusion15FusionCallbacksIS1D_NS1G_17LinearCombinationIaiaiLNS_15FloatRoundStyleE2EEESF_S1F_JEEENS4_5SM1004TMEM4LOAD26SM100_TMEM_LOAD_16dp32b32xESW_S16_NS4_39AutoVectorizingCopyWithAssumedAlignmentILi128EEENS4_14SM90_TMA_STOREES16_S1R_S1R_EEEvvEEEEvNT_6ParamsE)
        /*0044*/ 	.word	0x00000000
.L_29:


//--------------------- .nv.compat                --------------------------
	.section	.nv.compat,"",@"SHT_CUDA_COMPAT_INFO"
	.align	4
        /*0000*/ 	.byte	0x02, 0x09, 0x01, 0x00, 0x02, 0x02, 0x03, 0x00, 0x02, 0x05, 0x06, 0x00, 0x03, 0x07, 0x01, 0x01
        /*0010*/ 	.byte	0x02, 0x03, 0x01, 0x00, 0x02, 0x06, 0x01, 0x00, 0x04, 0x0b, 0x08, 0x00, 0x01, 0x00, 0x00, 0x00
        /*0020*/ 	.byte	0x00, 0x00, 0x00, 0x00


//--------------------- .nv.info._ZN7cutlass13device_kernelINS_4gemm6kernel13GemmUniversalIN4cute5tupleIJiiiiEEENS1_10collective13CollectiveMmaINS1_35MainloopSm100TmaUmmaWarpSpecializedILi4ELi2ELi4ENS5_IJNS4_1CILi1EEESB_SB_EEEEENS5_IJNSA_ILi64EEESE_SE_EEEaNS5_IJlSB_lEEEaSG_NS4_8TiledMMAINS4_8MMA_AtomIJNS4_15SM100_MMA_S8_SSIaaiLi64ELi64ELNS4_4UMMA5MajorE0ELSL_0ELNSK_8SaturateE0EEEEEENS4_6LayoutISC_NS5_IJNSA_ILi0EEESQ_SQ_EEEEENS5_IJNS4_10UnderscoreEST_ST_EEEEENS4_13SM90_TMA_LOADENS4_14ComposedLayoutINS4_7SwizzleILi2ELi4ELi3EEENS4_18smem_ptr_flag_bitsILi8EEENSP_INS5_IJNSA_ILi8EEESE_EEENS5_IJSE_SB_EEEEEEEvNS4_8identityESW_S16_vS17_EENS_8epilogue10collective18CollectiveEpilogueINS19_23Sm100TmaWarpSpecializedILi1ELi1ELi32ELb0ELb0EEEJSF_NS5_IJNSP_ISE_SB_EES1E_EEEaSG_aSG_NS19_6fusion15FusionCallbacksIS1D_NS1G_17LinearCombinationIaiaiLNS_15FloatRoundStyleE2EEESF_S1F_JEEENS4_5SM1004TMEM4LOAD26SM100_TMEM_LOAD_16dp32b32xESW_S16_NS4_39AutoVectorizingCopyWithAssumedAlignmentILi128EEENS4_14SM90_TMA_STOREES16_S1R_S1R_EEEvvEEEEvNT_6ParamsE --------------------------
	.section	.nv.info._ZN7cutlass13device_kernelINS_4gemm6kernel13GemmUniversalIN4cute5tupleIJiiiiEEENS1_10collective13CollectiveMmaINS1_35MainloopSm100TmaUmmaWarpSpecializedILi4ELi2ELi4ENS5_IJNS4_1CILi1EEESB_SB_EEEEENS5_IJNSA_ILi64EEESE_SE_EEEaNS5_IJlSB_lEEEaSG_NS4_8TiledMMAINS4_8MMA_AtomIJNS4_15SM100_MMA_S8_SSIaaiLi64ELi64ELNS4_4UMMA5MajorE0ELSL_0ELNSK_8SaturateE0EEEEEENS4_6LayoutISC_NS5_IJNSA_ILi0EEESQ_SQ_EEEEENS5_IJNS4_10UnderscoreEST_ST_EEEEENS4_13SM90_TMA_LOADENS4_14ComposedLayoutINS4_7SwizzleILi2ELi4ELi3EEENS4_18smem_ptr_flag_bitsILi8EEENSP_INS5_IJNSA_ILi8EEESE_EEENS5_IJSE_SB_EEEEEEEvNS4_8identityESW_S16_vS17_EENS_8epilogue10collective18CollectiveEpilogueINS19_23Sm100TmaWarpSpecializedILi1ELi1ELi32ELb0ELb0EEEJSF_NS5_IJNSP_ISE_SB_EES1E_EEEaSG_aSG_NS19_6fusion15FusionCallbacksIS1D_NS1G_17LinearCombinationIaiaiLNS_15FloatRoundStyleE2EEESF_S1F_JEEENS4_5SM1004TMEM4LOAD26SM100_TMEM_LOAD_16dp32b32xESW_S16_NS4_39AutoVectorizingCopyWithAssumedAlignmentILi128EEENS4_14SM90_TMA_STOREES16_S1R_S1R_EEEvvEEEEvNT_6ParamsE,"",@"SHT_CUDA_INFO"
	.sectionflags	@""
	.align	4


	//----- nvinfo : EIATTR_CUDA_API_VERSION
	.align		4
        /*0000*/ 	.byte	0x04, 0x37
        /*0002*/ 	.short	(.L_31 - .L_30)
.L_30:
        /*0004*/ 	.word	0x00000082


	//----- nvinfo : EIATTR_KPARAM_INFO
	.align		4
.L_31:
        /*0008*/ 	.byte	0x04, 0x17
        /*000a*/ 	.short	(.L_33 - .L_32)
.L_32:
        /*000c*/ 	.word	0x00000000
        /*0010*/ 	.short	0x0000
        /*0012*/ 	.short	0x0000
        /*0014*/ 	.byte	0x00, 0xf0, 0x01, 0x20


	//----- nvinfo : EIATTR_AT_ENTRY_FRAGMENTS
	.align		4
.L_33:
        /*0018*/ 	.byte	0x04, 0x4f
        /*001a*/ 	.short	(.L_35 - .L_34)


	//   ....[0]....
.L_34:
        /*001c*/ 	.word	0x00000006


	//----- nvinfo : EIATTR_RESERVED_SMEM_USED
	.align		4
.L_35:
        /*0020*/ 	.byte	0x01, 0x41
	.zero		2


	//----- nvinfo : EIATTR_SPARSE_MMA_MASK
	.align		4
        /*0024*/ 	.byte	0x03, 0x50
        /*0026*/ 	.short	0x0000


	//----- nvinfo : EIATTR_TCGEN05_1CTA_USED
	.align		4
        /*0028*/ 	.byte	0x01, 0x51
	.zero		2


	//----- nvinfo : EIATTR_MAXREG_COUNT
	.align		4
        /*002c*/ 	.byte	0x03, 0x1b
        /*002e*/ 	.short	0x00ff


	//----- nvinfo : EIATTR_NUM_BARRIERS
	.align		4
        /*0030*/ 	.byte	0x02, 0x4c
        /*0032*/ 	.byte	0x07
	.zero		1


	//----- nvinfo : EIATTR_EXTERNS
	.align		4
        /*0034*/ 	.byte	0x04, 0x0f
        /*0036*/ 	.short	(.L_37 - .L_36)


	//   ....[0]....
	.align		4
.L_36:
        /*0038*/ 	.word	index@(__assertfail)


	//----- nvinfo : EIATTR_MERCURY_ISA_VERSION
	.align		4
.L_37:
        /*003c*/ 	.byte	0x03, 0x5f
        /*003e*/ 	.short	0x0101


	//----- nvinfo : EIATTR_INT_WARP_WIDE_INSTR_OFFSETS
	.align		4
        /*0040*/ 	.byte	0x04, 0x31
        /*0042*/ 	.short	(.L_39 - .L_38)


	//   ....[0]....
.L_38:
        /*0044*/ 	.word	0x00001d60


	//   ....[1]....
        /*0048*/ 	.word	0x00003730


	//   ....[2]....
        /*004c*/ 	.word	0x00003750


	//   ....[3]....
        /*0050*/ 	.word	0x00003780


	//   ....[4]....
        /*0054*/ 	.word	0x00004190


	//   ....[5]....
        /*0058*/ 	.word	0x00004280


	//----- nvinfo : EIATTR_COOP_GROUP_MASK_REGIDS
	.align		4
.L_39:
        /*005c*/ 	.byte	0x04, 0x29
        /*005e*/ 	.short	(.L_41 - .L_40)


	//   ....[0]....
.L_40:
        /*0060*/ 	.word	0xffffffff


	//   ....[1]....
        /*0064*/ 	.word	0xffffffff


	//   ....[2]....
        /*0068*/ 	.word	0xffffffff


	//   ....[3]....
        /*006c*/ 	.word	0xffffffff


	//   ....[4]....
        /*0070*/ 	.word	0xffffffff


	//   ....[5]....
        /*0074*/ 	.word	0xffffffff


	//   ....[6]....
        /*0078*/ 	.word	0xffffffff


	//   ....[7]....
        /*007c*/ 	.word	0xffffffff


	//   ....[8]....
        /*0080*/ 	.word	0xffffffff


	//   ....[9]....
        /*0084*/ 	.word	0xffffffff


	//   ....[10]....
        /*0088*/ 	.word	0xffffffff


	//   ....[11]....
        /*008c*/ 	.word	0xffffffff


	//   ....[12]....
        /*0090*/ 	.word	0xffffffff


	//----- nvinfo : EIATTR_COOP_GROUP_INSTR_OFFSETS
	.align		4
.L_41:
        /*0094*/ 	.byte	0x04, 0x28
        /*0096*/ 	.short	(.L_43 - .L_42)


	//   ....[0]....
.L_42:
        /*0098*/ 	.word	0x00000090


	//   ....[1]....
        /*009c*/ 	.word	0x000004d0


	//   ....[2]....
        /*00a0*/ 	.word	0x00000640


	//   ....[3]....
        /*00a4*/ 	.word	0x00000780


	//   ....[4]....
        /*00a8*/ 	.word	0x00000880


	//   ....[5]....
        /*00ac*/ 	.word	0x000009f0


	//   ....[6]....
        /*00b0*/ 	.word	0x00000b90


	//   ....[7]....
        /*00b4*/ 	.word	0x00001c40


	//   ....[8]....
        /*00b8*/ 	.word	0x00002a20


	//   ....[9]....
        /*00bc*/ 	.word	0x00002c30


	//   ....[10]....
        /*00c0*/ 	.word	0x00002c60


	//   ....[11]....
        /*00c4*/ 	.word	0x00003610


	//   ....[12]....
        /*00c8*/ 	.word	0x00003840


	//----- nvinfo : EIATTR_VRC_CTA_INIT_COUNT
	.align		4
.L_43:
        /*00cc*/ 	.byte	0x02, 0x4a
        /*00ce*/ 	.byte	0x80
	.zero		1


	//----- nvinfo : EIATTR_SYSCALL_OFFSETS
	.align		4
        /*00d0*/ 	.byte	0x04, 0x46
        /*00d2*/ 	.short	(.L_45 - .L_44)


	//   ....[0]....
.L_44:
        /*00d4*/ 	.word	0x00004ca0


	//   ....[1]....
        /*00d8*/ 	.word	0x00004de0


	//   ....[2]....
        /*00dc*/ 	.word	0x00005540


	//----- nvinfo : EIATTR_MBARRIER_INSTR_OFFSETS
	.align		4
.L_45:
        /*00e0*/ 	.byte	0x04, 0x39
        /*00e2*/ 	.short	(.L_47 - .L_46)


	//   ....[0]....
.L_46:
        /*00e4*/ 	.word	0x000005b0
        /*00e8*/ 	.word	0x000000ff
        /*00ec*/ 	.word	0x00000000
        /*00f0*/ 	.short	0x0100
        /*00f2*/ 	.byte	0x05
	.zero		1


	//   ....[1]....
        /*00f4*/ 	.word	0x000005c0
        /*00f8*/ 	.word	0x000000ff
        /*00fc*/ 	.word	0x00000020
        /*0100*/ 	.short	0x0100
        /*0102*/ 	.byte	0x05
	.zero		1


	//   ....[2]....
        /*0104*/ 	.word	0x000005d0
        /*0108*/ 	.word	0x000000ff
        /*010c*/ 	.word	0x00000008
        /*0110*/ 	.short	0x0100
        /*0112*/ 	.byte	0x05
	.zero		1


	//   ....[3]....
        /*0114*/ 	.word	0x000005e0
        /*0118*/ 	.word	0x000000ff
        /*011c*/ 	.word	0x00000028
        /*0120*/ 	.short	0x0100
        /*0122*/ 	.byte	0x05
	.zero		1


	//   ....[4]....
        /*0124*/ 	.word	0x000005f0
        /*0128*/ 	.word	0x000000ff
        /*012c*/ 	.word	0x00000010
        /*0130*/ 	.short	0x0100
        /*0132*/ 	.byte	0x05
	.zero		1


	//   ....[5]....
        /*0134*/ 	.word	0x00000600
        /*0138*/ 	.word	0x000000ff
        /*013c*/ 	.word	0x00000030
        /*0140*/ 	.short	0x0100
        /*0142*/ 	.byte	0x05
	.zero		1


	//   ....[6]....
        /*0144*/ 	.word	0x00000610
        /*0148*/ 	.word	0x000000ff
        /*014c*/ 	.word	0x00000018
        /*0150*/ 	.short	0x0100
        /*0152*/ 	.byte	0x05
	.zero		1


	//   ....[7]....
        /*0154*/ 	.word	0x00000620
        /*0158*/ 	.word	0x000000ff
        /*015c*/ 	.word	0x00000038
        /*0160*/ 	.short	0x0100
        /*0162*/ 	.byte	0x05
	.zero		1


	//   ....[8]....
        /*0164*/ 	.word	0x00000750
        /*0168*/ 	.word	0x000000ff
        /*016c*/ 	.word	0x00000040
        /*0170*/ 	.short	0x0100
        /*0172*/ 	.byte	0x06
	.zero		1


	//   ....[9]....
        /*0174*/ 	.word	0x00000760
        /*0178*/ 	.word	0x000000ff
        /*017c*/ 	.word	0x00000048
        /*0180*/ 	.short	0x0100
        /*0182*/ 	.byte	0x06
	.zero		1


	//   ....[10]....
        /*0184*/ 	.word	0x00000850
        /*0188*/ 	.word	0x000000ff
        /*018c*/ 	.word	0x00000050
        /*0190*/ 	.short	0x0100
        /*0192*/ 	.byte	0x05
	.zero		1


	//   ....[11]....
        /*0194*/ 	.word	0x00000860
        /*0198*/ 	.word	0x000000ff
        /*019c*/ 	.word	0x00000058
        /*01a0*/ 	.short	0x0100
        /*01a2*/ 	.byte	0x05
	.zero		1


	//   ....[12]....
        /*01a4*/ 	.word	0x000009a0
        /*01a8*/ 	.word	0x000000ff
        /*01ac*/ 	.word	0x00000060
        /*01b0*/ 	.short	0x0100
        /*01b2*/ 	.byte	0x05
	.zero		1


	//   ....[13]....
        /*01b4*/ 	.word	0x000009b0
        /*01b8*/ 	.word	0x000000ff
        /*01bc*/ 	.word	0x00000070
        /*01c0*/ 	.short	0x0100
        /*01c2*/ 	.byte	0x05
	.zero		1


	//   ....[14]....
        /*01c4*/ 	.word	0x000009c0
        /*01c8*/ 	.word	0x000000ff
        /*01cc*/ 	.word	0x00000068
        /*01d0*/ 	.short	0x0100
        /*01d2*/ 	.byte	0x05
	.zero		1


	//   ....[15]....
        /*01d4*/ 	.word	0x000009d0
        /*01d8*/ 	.word	0x000000ff
        /*01dc*/ 	.word	0x00000078
        /*01e0*/ 	.short	0x0100
        /*01e2*/ 	.byte	0x05
	.zero		1


	//   ....[16]....
        /*01e4*/ 	.word	0x00000b00
        /*01e8*/ 	.word	0x000000ff
        /*01ec*/ 	.word	0x00000080
        /*01f0*/ 	.short	0x0100
        /*01f2*/ 	.byte	0x06
	.zero		1


	//   ....[17]....
        /*01f4*/ 	.word	0x00000b10
        /*01f8*/ 	.word	0x000000ff
        /*01fc*/ 	.word	0x000000a0
        /*0200*/ 	.short	0x0100
        /*0202*/ 	.byte	0x06
	.zero		1


	//   ....[18]....
        /*0204*/ 	.word	0x00000b20
        /*0208*/ 	.word	0x000000ff
        /*020c*/ 	.word	0x00000088
        /*0210*/ 	.short	0x0100
        /*0212*/ 	.byte	0x06
	.zero		1


	//   ....[19]....
        /*0214*/ 	.word	0x00000b30
        /*0218*/ 	.word	0x000000ff
        /*021c*/ 	.word	0x000000a8
        /*0220*/ 	.short	0x0100
        /*0222*/ 	.byte	0x06
	.zero		1


	//   ....[20]....
        /*0224*/ 	.word	0x00000b40
        /*0228*/ 	.word	0x000000ff
        /*022c*/ 	.word	0x00000090
        /*0230*/ 	.short	0x0100
        /*0232*/ 	.byte	0x06
	.zero		1


	//   ....[21]....
        /*0234*/ 	.word	0x00000b50
        /*0238*/ 	.word	0x000000ff
        /*023c*/ 	.word	0x000000b0
        /*0240*/ 	.short	0x0100
        /*0242*/ 	.byte	0x06
	.zero		1


	//   ....[22]....
        /*0244*/ 	.word	0x00000b60
        /*0248*/ 	.word	0x000000ff
        /*024c*/ 	.word	0x00000098
        /*0250*/ 	.short	0x0100
        /*0252*/ 	.byte	0x06
	.zero		1


	//   ....[23]....
        /*0254*/ 	.word	0x00000b70
        /*0258*/ 	.word	0x000000ff
        /*025c*/ 	.word	0x000000b8
        /*0260*/ 	.short	0x0100
        /*0262*/ 	.byte	0x06
	.zero		1


	//   ....[24]....
        /*0264*/ 	.word	0x00000c60
        /*0268*/ 	.word	0x000000ff
        /*026c*/ 	.word	0x000000c0
        /*0270*/ 	.short	0x0100
        /*0272*/ 	.byte	0x05
	.zero		1


	//   ....[25]....
        /*0274*/ 	.word	0x00000c70
        /*0278*/ 	.word	0x000000ff
        /*027c*/ 	.word	0x000000d0
        /*0280*/ 	.short	0x0100
        /*0282*/ 	.byte	0x05
	.zero		1


	//   ....[26]....
        /*0284*/ 	.word	0x00000c80
        /*0288*/ 	.word	0x000000ff
        /*028c*/ 	.word	0x000000c8
        /*0290*/ 	.short	0x0100
        /*0292*/ 	.byte	0x05
	.zero		1


	//   ....[27]....
        /*0294*/ 	.word	0x00000c90
        /*0298*/ 	.word	0x000000ff
        /*029c*/ 	.word	0x000000d8
        /*02a0*/ 	.short	0x0100
        /*02a2*/ 	.byte	0x05
	.zero		1


	//   ....[28]....
        /*02a4*/ 	.word	0x00001560
        /*02a8*/ 	.word	0x00000003
        /*02ac*/ 	.word	0x000000d0
        /*02b0*/ 	.short	0x010a
        /*02b2*/ 	.byte	0xff
	.zero		1


	//   ....[29]....
        /*02b4*/ 	.word	0x00001590
        /*02b8*/ 	.word	0x00000003
        /*02bc*/ 	.word	0x000000c0
        /*02c0*/ 	.short	0x0101
        /*02c2*/ 	.byte	0xff
	.zero		1


	//   ....[30]....
        /*02c4*/ 	.word	0x00001660
        /*02c8*/ 	.word	0x000000ff
        /*02cc*/ 	.word	0x00000020
        /*02d0*/ 	.short	0x010a
        /*02d2*/ 	.byte	0x08
	.zero		1


	//   ....[31]....
        /*02d4*/ 	.word	0x00001700
        /*02d8*/ 	.word	0x000000ff
        /*02dc*/ 	.word	0x00000020
        /*02e0*/ 	.short	0x010a
        /*02e2*/ 	.byte	0x21
	.zero		1


	//   ....[32]....
        /*02e4*/ 	.word	0x00001860
        /*02e8*/ 	.word	0x000000ff
        /*02ec*/ 	.word	0x00000020
        /*02f0*/ 	.short	0x010a
        /*02f2*/ 	.byte	0x08
	.zero		1


	//   ....[33]....
        /*02f4*/ 	.word	0x00001950
        /*02f8*/ 	.word	0x000000ff
        /*02fc*/ 	.word	0x00000058
        /*0300*/ 	.short	0x0101
        /*0302*/ 	.byte	0x04
	.zero		1


	//   ....[34]....
        /*0304*/ 	.word	0x00001970
        /*0308*/ 	.word	0x000000ff
        /*030c*/ 	.word	0x00000020
        /*0310*/ 	.short	0x010a
        /*0312*/ 	.byte	0x08
	.zero		1


	//   ....[35]....
        /*0314*/ 	.word	0x000019f0
        /*0318*/ 	.word	0x000000ff
        /*031c*/ 	.word	0x00000020
        /*0320*/ 	.short	0x010a
        /*0322*/ 	.byte	0x11
	.zero		1


	//   ....[36]....
        /*0324*/ 	.word	0x00001b50
        /*0328*/ 	.word	0x000000ff
        /*032c*/ 	.word	0x00000020
        /*0330*/ 	.short	0x010a
        /*0332*/ 	.byte	0x08
	.zero		1


	//   ....[37]....
        /*0334*/ 	.word	0x00001c70
        /*0338*/ 	.word	0x00000002
        /*033c*/ 	.word	0x00000060
        /*0340*/ 	.short	0x010a
        /*0342*/ 	.byte	0xff
	.zero		1


	//   ....[38]....
        /*0344*/ 	.word	0x00001d30
        /*0348*/ 	.word	0x00000002
        /*034c*/ 	.word	0x00000000
        /*0350*/ 	.short	0x0101
        /*0352*/ 	.byte	0xff
	.zero		1


	//   ....[39]....
        /*0354*/ 	.word	0x00002290
        /*0358*/ 	.word	0x000000ff
        /*035c*/ 	.word	0x00000000
        /*0360*/ 	.short	0x010a
        /*0362*/ 	.byte	0x05
	.zero		1


	//   ....[40]....
        /*0364*/ 	.word	0x00002320
        /*0368*/ 	.word	0x000000ff
        /*036c*/ 	.word	0x00000000
        /*0370*/ 	.short	0x010a
        /*0372*/ 	.byte	0x05
	.zero		1


	//   ....[41]....
        /*0374*/ 	.word	0x000023b0
        /*0378*/ 	.word	0x000000ff
        /*037c*/ 	.word	0x00000000
        /*0380*/ 	.short	0x010a
        /*0382*/ 	.byte	0x05
	.zero		1


	//   ....[42]....
        /*0384*/ 	.word	0x00002450
        /*0388*/ 	.word	0x00000000
        /*038c*/ 	.word	0x00000000
        /*0390*/ 	.short	0x010a
        /*0392*/ 	.byte	0xff
	.zero		1


	//   ....[43]....
        /*0394*/ 	.word	0x00002570
        /*0398*/ 	.word	0x00000000
        /*039c*/ 	.word	0x000000c0
        /*03a0*/ 	.short	0x010a
        /*03a2*/ 	.byte	0xff
	.zero		1


	//   ....[44]....
        /*03a4*/ 	.word	0x000025d0
        /*03a8*/ 	.word	0x00000004
        /*03ac*/ 	.word	0x00000000
        /*03b0*/ 	.short	0x0101
        /*03b2*/ 	.byte	0xff
	.zero		1


	//   ....[45]....
        /*03b4*/ 	.word	0x000025f0
        /*03b8*/ 	.word	0x000000ff
        /*03bc*/ 	.word	0x00000070
        /*03c0*/ 	.short	0x010a
        /*03c2*/ 	.byte	0x05
	.zero		1


	//   ....[46]....
        /*03c4*/ 	.word	0x00002710
        /*03c8*/ 	.word	0x00000000
        /*03cc*/ 	.word	0x00000060
        /*03d0*/ 	.short	0x010a
        /*03d2*/ 	.byte	0xff
	.zero		1


	//   ....[47]....
        /*03d4*/ 	.word	0x00002820
        /*03d8*/ 	.word	0x00000000
        /*03dc*/ 	.word	0x00000000
        /*03e0*/ 	.short	0x0101
        /*03e2*/ 	.byte	0xff
	.zero		1


	//   ....[48]....
        /*03e4*/ 	.word	0x000028b0
        /*03e8*/ 	.word	0x000000ff
        /*03ec*/ 	.word	0x00000070
        /*03f0*/ 	.short	0x0106
        /*03f2*/ 	.byte	0x05
	.zero		1


	//   ....[49]....
        /*03f4*/ 	.word	0x000028d0
        /*03f8*/ 	.word	0x000000ff
        /*03fc*/ 	.word	0x00000070
        /*0400*/ 	.short	0x010a
        /*0402*/ 	.byte	0x05
	.zero		1


	//   ....[50]....
        /*0404*/ 	.word	0x00002960
        /*0408*/ 	.word	0x000000ff
        /*040c*/ 	.word	0x00000070
        /*0410*/ 	.short	0x0106
        /*0412*/ 	.byte	0x04
	.zero		1


	//   ....[51]....
        /*0414*/ 	.word	0x000029a0
        /*0418*/ 	.word	0x00000000
        /*041c*/ 	.word	0x00000070
        /*0420*/ 	.short	0x010a
        /*0422*/ 	.byte	0xff
	.zero		1


	//   ....[52]....
        /*0424*/ 	.word	0x00002ea0
        /*0428*/ 	.word	0x00000000
        /*042c*/ 	.word	0x00000060
        /*0430*/ 	.short	0x010a
        /*0432*/ 	.byte	0xff
	.zero		1


	//   ....[53]....
        /*0434*/ 	.word	0x00002fa0
        /*0438*/ 	.word	0x00000003
        /*043c*/ 	.word	0x00000000
        /*0440*/ 	.short	0x0101
        /*0442*/ 	.byte	0xff
	.zero		1


	//   ....[54]....
        /*0444*/ 	.word	0x00002fb0
        /*0448*/ 	.word	0x000000ff
        /*044c*/ 	.word	0x00000000
        /*0450*/ 	.short	0x010a
        /*0452*/ 	.byte	0x04
	.zero		1


	//   ....[55]....
        /*0454*/ 	.word	0x00003030
        /*0458*/ 	.word	0x000000ff
        /*045c*/ 	.word	0x000000a0
        /*0460*/ 	.short	0x010a
        /*0462*/ 	.byte	0x08
	.zero		1


	//   ....[56]....
        /*0464*/ 	.word	0x00003110
        /*0468*/ 	.word	0x000000ff
        /*046c*/ 	.word	0x00000000
        /*0470*/ 	.short	0x010a
        /*0472*/ 	.byte	0x07
	.zero		1


	//   ....[57]....
        /*0474*/ 	.word	0x00003250
        /*0478*/ 	.word	0x000000ff
        /*047c*/ 	.word	0x00000000
        /*0480*/ 	.short	0x010a
        /*0482*/ 	.byte	0x04
	.zero		1


	//   ....[58]....
        /*0484*/ 	.word	0x00003440
        /*0488*/ 	.word	0x000000ff
        /*048c*/ 	.word	0x00000000
        /*0490*/ 	.short	0x010a
        /*0492*/ 	.byte	0x05
	.zero		1


	//   ....[59]....
        /*0494*/ 	.word	0x000034d0
        /*0498*/ 	.word	0x000000ff
        /*049c*/ 	.word	0x00000000
        /*04a0*/ 	.short	0x010a
        /*04a2*/ 	.byte	0x05
	.zero		1


	//   ....[60]....
        /*04a4*/ 	.word	0x00003560
        /*04a8*/ 	.word	0x000000ff
        /*04ac*/ 	.word	0x00000000
        /*04b0*/ 	.short	0x010a
        /*04b2*/ 	.byte	0x05
	.zero		1


	//   ....[61]....
        /*04b4*/ 	.word	0x000035f0
        /*04b8*/ 	.word	0x000000ff
        /*04bc*/ 	.word	0x00000000
        /*04c0*/ 	.short	0x010a
        /*04c2*/ 	.byte	0x07
	.zero		1


	//   ....[62]....
        /*04c4*/ 	.word	0x00003a30
        /*04c8*/ 	.word	0x00000000
        /*04cc*/ 	.word	0x00000060
        /*04d0*/ 	.short	0x010a
        /*04d2*/ 	.byte	0xff
	.zero		1


	//   ....[63]....
        /*04d4*/ 	.word	0x00003b20
        /*04d8*/ 	.word	0x00000000
        /*04dc*/ 	.word	0x00000000
        /*04e0*/ 	.short	0x0101
        /*04e2*/ 	.byte	0xff
	.zero		1


	//   ....[64]....
        /*04e4*/ 	.word	0x00003e40
        /*04e8*/ 	.word	0x000000ff
        /*04ec*/ 	.word	0x00000058
        /*04f0*/ 	.short	0x010a
        /*04f2*/ 	.byte	0x06
	.zero		1


	//   ....[65]....
        /*04f4*/ 	.word	0x00003fc0
        /*04f8*/ 	.word	0x000000ff
        /*04fc*/ 	.word	0x00000048
        /*0500*/ 	.short	0x010a
        /*0502*/ 	.byte	0x06
	.zero		1


	//   ....[66]....
        /*0504*/ 	.word	0x000042f0
        /*0508*/ 	.word	0x000000ff
        /*050c*/ 	.word	0x00000040
        /*0510*/ 	.short	0x010b
        /*0512*/ 	.byte	0x06
	.zero		1


	//   ....[67]....
        /*0514*/ 	.word	0x00004310
        /*0518*/ 	.word	0x000000ff
        /*051c*/ 	.word	0x00000000
        /*0520*/ 	.short	0x0101
        /*0522*/ 	.byte	0x25
	.zero		1


	//   ....[68]....
        /*0524*/ 	.word	0x00004350
        /*0528*/ 	.word	0x00000000
        /*052c*/ 	.word	0x00000048
        /*0530*/ 	.short	0x010a
        /*0532*/ 	.byte	0xff
	.zero		1


	//   ....[69]....
        /*0534*/ 	.word	0x000046b0
        /*0538*/ 	.word	0x00000000
        /*053c*/ 	.word	0x00000060
        /*0540*/ 	.short	0x010a
        /*0542*/ 	.byte	0xff
	.zero		1


	//   ....[70]....
        /*0544*/ 	.word	0x000047c0
        /*0548*/ 	.word	0x00000000
        /*054c*/ 	.word	0x00000000
        /*0550*/ 	.short	0x0101
        /*0552*/ 	.byte	0xff
	.zero		1


	//   ....[71]....
        /*0554*/ 	.word	0x00005170
        /*0558*/ 	.word	0x000000ff
        /*055c*/ 	.word	0x00000040
        /*0560*/ 	.short	0x010a
        /*0562*/ 	.byte	0x2b
	.zero		1


	//   ....[72]....
        /*0564*/ 	.word	0x00005190
        /*0568*/ 	.word	0x0000005c
        /*056c*/ 	.word	0x00000080
        /*0570*/ 	.short	0x010a
        /*0572*/ 	.byte	0xff
	.zero		1


	//   ....[73]....
        /*0574*/ 	.word	0x000052e0
        /*0578*/ 	.word	0x000000ff
        /*057c*/ 	.word	0x00000040
        /*0580*/ 	.short	0x010a
        /*0582*/ 	.byte	0x2b
	.zero		1


	//   ....[74]....
        /*0584*/ 	.word	0x000053c0
        /*0588*/ 	.word	0x000000ff
        /*058c*/ 	.word	0x00000000
        /*0590*/ 	.short	0x0101
        /*0592*/ 	.byte	0x04
	.zero		1


	//   ....[75]....
        /*0594*/ 	.word	0x00005420
        /*0598*/ 	.word	0x0000005c
        /*059c*/ 	.word	0x00000080
        /*05a0*/ 	.short	0x010a
        /*05a2*/ 	.byte	0xff
	.zero		1


	//   ....[76]....
        /*05a4*/ 	.word	0x00005780
        /*05a8*/ 	.word	0x000000ff
        /*05ac*/ 	.word	0x00000000
        /*05b0*/ 	.short	0x0101
        /*05b2*/ 	.byte	0x05
	.zero		1


	//   ....[77]....
        /*05b4*/ 	.word	0x000060f0
        /*05b8*/ 	.word	0x00000003
        /*05bc*/ 	.word	0x000000d0
        /*05c0*/ 	.short	0x010a
        /*05c2*/ 	.byte	0xff
	.zero		1


	//   ....[78]....
        /*05c4*/ 	.word	0x00006150
        /*05c8*/ 	.word	0x00000002
        /*05cc*/ 	.word	0x00000020
        /*05d0*/ 	.short	0x010a
        /*05d2*/ 	.byte	0xff
	.zero		1


	//   ....[79]....
        /*05d4*/ 	.word	0x000061b0
        /*05d8*/ 	.word	0x00000002
        /*05dc*/ 	.word	0x00000020
        /*05e0*/ 	.short	0x010a
        /*05e2*/ 	.byte	0xff
	.zero		1


	//   ....[80]....
        /*05e4*/ 	.word	0x00006200
        /*05e8*/ 	.word	0x00000002
        /*05ec*/ 	.word	0x00000060
        /*05f0*/ 	.short	0x010a
        /*05f2*/ 	.byte	0xff
	.zero		1


	//   ....[81]....
        /*05f4*/ 	.word	0x00006260
        /*05f8*/ 	.word	0x00000000
        /*05fc*/ 	.word	0x00000000
        /*0600*/ 	.short	0x010a
        /*0602*/ 	.byte	0xff
	.zero		1


	//   ....[82]....
        /*0604*/ 	.word	0x000062c0
        /*0608*/ 	.word	0x00000000
        /*060c*/ 	.word	0x00000000
        /*0610*/ 	.short	0x010a
        /*0612*/ 	.byte	0xff
	.zero		1


	//   ....[83]....
        /*0614*/ 	.word	0x00006320
        /*0618*/ 	.word	0x00000000
        /*061c*/ 	.word	0x00000000
        /*0620*/ 	.short	0x010a
        /*0622*/ 	.byte	0xff
	.zero		1


	//   ....[84]....
        /*0624*/ 	.word	0x00006370
        /*0628*/ 	.word	0x00000000
        /*062c*/ 	.word	0x000000c0
        /*0630*/ 	.short	0x010a
        /*0632*/ 	.byte	0xff
	.zero		1


	//   ....[85]....
        /*0634*/ 	.word	0x000063d0
        /*0638*/ 	.word	0x00000000
        /*063c*/ 	.word	0x00000070
        /*0640*/ 	.short	0x010a
        /*0642*/ 	.byte	0xff
	.zero		1


	//   ....[86]....
        /*0644*/ 	.word	0x00006420
        /*0648*/ 	.word	0x00000000
        /*064c*/ 	.word	0x00000060
        /*0650*/ 	.short	0x010a
        /*0652*/ 	.byte	0xff
	.zero		1


	//   ....[87]....
        /*0654*/ 	.word	0x00006480
        /*0658*/ 	.word	0x00000000
        /*065c*/ 	.word	0x00000070
        /*0660*/ 	.short	0x010a
        /*0662*/ 	.byte	0xff
	.zero		1


	//   ....[88]....
        /*0664*/ 	.word	0x000064d0
        /*0668*/ 	.word	0x00000000
        /*066c*/ 	.word	0x00000060
        /*0670*/ 	.short	0x010a
        /*0672*/ 	.byte	0xff
	.zero		1


	//   ....[89]....
        /*0674*/ 	.word	0x00006530
        /*0678*/ 	.word	0x00000003
        /*067c*/ 	.word	0x000000a0
        /*0680*/ 	.short	0x010a
        /*0682*/ 	.byte	0xff
	.zero		1


	//   ....[90]....
        /*0684*/ 	.word	0x00006590
        /*0688*/ 	.word	0x00000000
        /*068c*/ 	.word	0x00000000
        /*0690*/ 	.short	0x010a
        /*0692*/ 	.byte	0xff
	.zero		1


	//   ....[91]....
        /*0694*/ 	.word	0x000065f0
        /*0698*/ 	.word	0x00000000
        /*069c*/ 	.word	0x00000000
        /*06a0*/ 	.short	0x010a
        /*06a2*/ 	.byte	0xff
	.zero		1


	//   ....[92]....
        /*06a4*/ 	.word	0x00006650
        /*06a8*/ 	.word	0x00000000
        /*06ac*/ 	.word	0x00000000
        /*06b0*/ 	.short	0x010a
        /*06b2*/ 	.byte	0xff
	.zero		1


	//   ....[93]....
        /*06b4*/ 	.word	0x000066b0
        /*06b8*/ 	.word	0x00000000
        /*06bc*/ 	.word	0x00000000
        /*06c0*/ 	.short	0x010a
        /*06c2*/ 	.byte	0xff
	.zero		1


	//   ....[94]....
        /*06c4*/ 	.word	0x00006710
        /*06c8*/ 	.word	0x00000000
        /*06cc*/ 	.word	0x00000000
        /*06d0*/ 	.short	0x010a
        /*06d2*/ 	.byte	0xff
	.zero		1


	//   ....[95]....
        /*06d4*/ 	.word	0x00006760
        /*06d8*/ 	.word	0x00000000
        /*06dc*/ 	.word	0x00000060
        /*06e0*/ 	.short	0x010a
        /*06e2*/ 	.byte	0xff
	.zero		1


	//   ....[96]....
        /*06e4*/ 	.word	0x000067c0
        /*06e8*/ 	.word	0x00000000
        /*06ec*/ 	.word	0x00000058
        /*06f0*/ 	.short	0x010a
        /*06f2*/ 	.byte	0xff
	.zero		1


	//   ....[97]....
        /*06f4*/ 	.word	0x00006820
        /*06f8*/ 	.word	0x00000003
        /*06fc*/ 	.word	0x00000048
        /*0700*/ 	.short	0x010a
        /*0702*/ 	.byte	0xff
	.zero		1


	//   ....[98]....
        /*0704*/ 	.word	0x00006870
        /*0708*/ 	.word	0x00000000
        /*070c*/ 	.word	0x00000060
        /*0710*/ 	.short	0x010a
        /*0712*/ 	.byte	0xff
	.zero		1


	//   ....[99]....
        /*0714*/ 	.word	0x000068d0
        /*0718*/ 	.word	0x00000000
        /*071c*/ 	.word	0x00000040
        /*0720*/ 	.short	0x010a
        /*0722*/ 	.byte	0xff
	.zero		1


	//   ....[100]....
        /*0724*/ 	.word	0x00006920
        /*0728*/ 	.word	0x0000005c
        /*072c*/ 	.word	0x00000080
        /*0730*/ 	.short	0x010a
        /*0732*/ 	.byte	0xff
	.zero		1


	//----- nvinfo : EIATTR_NUM_MBARRIERS
	.align		4
.L_47:
        /*0734*/ 	.byte	0x03, 0x38
        /*0736*/ 	.short	0x001c


	//----- nvinfo : EIATTR_EXIT_INSTR_OFFSETS
	.align		4
        /*0738*/ 	.byte	0x04, 0x1c
        /*073a*/ 	.short	(.L_49 - .L_48)


	//   ....[0]....
.L_48:
        /*073c*/ 	.word	0x00002480


	//   ....[1]....
        /*0740*/ 	.word	0x00002970


	//   ....[2]....
        /*0744*/ 	.word	0x000029d0


	//   ....[3]....
        /*0748*/ 	.word	0x00003850


	//   ....[4]....
        /*074c*/ 	.word	0x00004380


	//   ....[5]....
        /*0750*/ 	.word	0x000043c0


	//   ....[6]....
        /*0754*/ 	.word	0x000060e0


	//----- nvinfo : EIATTR_MAX_THREADS
	.align		4
.L_49:
        /*0758*/ 	.byte	0x04, 0x05
        /*075a*/ 	.short	(.L_51 - .L_50)
.L_50:
        /*075c*/ 	.word	0x00000100
        /*0760*/ 	.word	0x00000001
        /*0764*/ 	.word	0x00000001


	//----- nvinfo : EIATTR_CRS_STACK_SIZE
	.align		4
.L_51:
        /*0768*/ 	.byte	0x04, 0x1e
        /*076a*/ 	.short	(.L_53 - .L_52)
.L_52:
        /*076c*/ 	.word	0x00000000


	//----- nvinfo : EIATTR_CBANK_PARAM_SIZE
	.align		4
.L_53:
        /*0770*/ 	.byte	0x03, 0x19
        /*0772*/ 	.short	0x0800


	//----- nvinfo : EIATTR_PARAM_CBANK
	.align		4
        /*0774*/ 	.byte	0x04, 0x0a
        /*0776*/ 	.short	(.L_55 - .L_54)
	.align		4
.L_54:
        /*0778*/ 	.word	index@(.nv.constant0._ZN7cutlass13device_kernelINS_4gemm6kernel13GemmUniversalIN4cute5tupleIJiiiiEEENS1_10collective13CollectiveMmaINS1_35MainloopSm100TmaUmmaWarpSpecializedILi4ELi2ELi4ENS5_IJNS4_1CILi1EEESB_SB_EEEEENS5_IJNSA_ILi64EEESE_SE_EEEaNS5_IJlSB_lEEEaSG_NS4_8TiledMMAINS4_8MMA_AtomIJNS4_15SM100_MMA_S8_SSIaaiLi64ELi64ELNS4_4UMMA5MajorE0ELSL_0ELNSK_8SaturateE0EEEEEENS4_6LayoutISC_NS5_IJNSA_ILi0EEESQ_SQ_EEEEENS5_IJNS4_10UnderscoreEST_ST_EEEEENS4_13SM90_TMA_LOADENS4_14ComposedLayoutINS4_7SwizzleILi2ELi4ELi3EEENS4_18smem_ptr_flag_bitsILi8EEENSP_INS5_IJNSA_ILi8EEESE_EEENS5_IJSE_SB_EEEEEEEvNS4_8identityESW_S16_vS17_EENS_8epilogue10collective18CollectiveEpilogueINS19_23Sm100TmaWarpSpecializedILi1ELi1ELi32ELb0ELb0EEEJSF_NS5_IJNSP_ISE_SB_EES1E_EEEaSG_aSG_NS19_6fusion15FusionCallbacksIS1D_NS1G_17LinearCombinationIaiaiLNS_15FloatRoundStyleE2EEESF_S1F_JEEENS4_5SM1004TMEM4LOAD26SM100_TMEM_LOAD_16dp32b32xESW_S16_NS4_39AutoVectorizingCopyWithAssumedAlignmentILi128EEENS4_14SM90_TMA_STOREES16_S1R_S1R_EEEvvEEEEvNT_6ParamsE)
        /*077c*/ 	.short	0x0380
        /*077e*/ 	.short	0x0800


	//----- nvinfo : EIATTR_SW_WAR
	.align		4
.L_55:
        /*0780*/ 	.byte	0x04, 0x36
        /*0782*/ 	.short	(.L_57 - .L_56)
.L_56:
        /*0784*/ 	.word	0x00000008
.L_57:


//--------------------- .nv.callgraph             --------------------------
	.section	.nv.callgraph,"",@"SHT_CUDA_CALLGRAPH"
	.align	4
	.sectionentsize	8
	.align		4
        /*0000*/ 	.word	0x00000000
	.align		4
        /*0004*/ 	.word	0xffffffff
	.align		4
        /*0008*/ 	.word	index@(_ZN7cutlass13device_kernelINS_4gemm6kernel13GemmUniversalIN4cute5tupleIJiiiiEEENS1_10collective13CollectiveMmaINS1_35MainloopSm100TmaUmmaWarpSpecializedILi4ELi2ELi4ENS5_IJNS4_1CILi1EEESB_SB_EEEEENS5_IJNSA_ILi64EEESE_SE_EEEaNS5_IJlSB_lEEEaSG_NS4_8TiledMMAINS4_8MMA_AtomIJNS4_15SM100_MMA_S8_SSIaaiLi64ELi64ELNS4_4UMMA5MajorE0ELSL_0ELNSK_8SaturateE0EEEEEENS4_6LayoutISC_NS5_IJNSA_ILi0EEESQ_SQ_EEEEENS5_IJNS4_10UnderscoreEST_ST_EEEEENS4_13SM90_TMA_LOADENS4_14ComposedLayoutINS4_7SwizzleILi2ELi4ELi3EEENS4_18smem_ptr_flag_bitsILi8EEENSP_INS5_IJNSA_ILi8EEESE_EEENS5_IJSE_SB_EEEEEEEvNS4_8identityESW_S16_vS17_EENS_8epilogue10collective18CollectiveEpilogueINS19_23Sm100TmaWarpSpecializedILi1ELi1ELi32ELb0ELb0EEEJSF_NS5_IJNSP_ISE_SB_EES1E_EEEaSG_aSG_NS19_6fusion15FusionCallbacksIS1D_NS1G_17LinearCombinationIaiaiLNS_15FloatRoundStyleE2EEESF_S1F_JEEENS4_5SM1004TMEM4LOAD26SM100_TMEM_LOAD_16dp32b32xESW_S16_NS4_39AutoVectorizingCopyWithAssumedAlignmentILi128EEENS4_14SM90_TMA_STOREES16_S1R_S1R_EEEvvEEEEvNT_6ParamsE)
	.align		4
        /*000c*/ 	.word	index@(__assertfail)
	.align		4
        /*0010*/ 	.word	0x00000000
	.align		4
        /*0014*/ 	.word	0xfffffffe
	.align		4
        /*0018*/ 	.word	0x00000000
	.align		4
        /*001c*/ 	.word	0xfffffffd
	.align		4
        /*0020*/ 	.word	0x00000000
	.align		4
        /*0024*/ 	.word	0xfffffffc


//--------------------- .nv.constant4             --------------------------
	.section	.nv.constant4,"a",@progbits
	.align	8
	.align		8
.nv.constant4:
        /*0000*/ 	.dword	__assertfail
	.align		8
        /*0008*/ 	.dword	__unnamed_1
	.align		8
        /*0010*/ 	.dword	__unnamed_2
	.align		8
        /*0018*/ 	.dword	_ZN40_INTERNAL_c25c14cd_4_k_cu_bbd68ab1_101364cuda3std3__45__cpo5beginE
	.align		8
        /*0020*/ 	.dword	_ZN40_INTERNAL_c25c14cd_4_k_cu_bbd68ab1_101364cuda3std3__45__cpo3endE
	.align		8
        /*0028*/ 	.dword	_ZN40_INTERNAL_c25c14cd_4_k_cu_bbd68ab1_101364cuda3std3__45__cpo6cbeginE
	.align		8
        /*0030*/ 	.dword	_ZN40_INTERNAL_c25c14cd_4_k_cu_bbd68ab1_101364cuda3std3__45__cpo4cendE
	.align		8
        /*0038*/ 	.dword	_ZN40_INTERNAL_c25c14cd_4_k_cu_bbd68ab1_101364cuda3std3__442_GLOBAL__N__c25c14cd_4_k_cu_bbd68ab1_101366ignoreE
	.align		8
        /*0040*/ 	.dword	_ZN40_INTERNAL_c25c14cd_4_k_cu_bbd68ab1_101364cuda3std3__419piecewise_constructE
	.align		8
        /*0048*/ 	.dword	_ZN40_INTERNAL_c25c14cd_4_k_cu_bbd68ab1_101364cuda3std3__48in_placeE
	.align		8
        /*0050*/ 	.dword	_ZN40_INTERNAL_c25c14cd_4_k_cu_bbd68ab1_101364cuda3std6ranges3__45__cpo4swapE
	.align		8
        /*0058*/ 	.dword	_ZN40_INTERNAL_c25c14cd_4_k_cu_bbd68ab1_101364cuda3std6ranges3__45__cpo9iter_moveE
	.align		8
        /*0060*/ 	.dword	_ZN40_INTERNAL_c25c14cd_4_k_cu_bbd68ab1_101364cute7productE
	.align		8
        /*0068*/ 	.dword	_ZN40_INTERNAL_c25c14cd_4_k_cu_bbd68ab1_101364cute1_E
	.align		8
        /*0070*/ 	.dword	$str$25
	.align		8
        /*0078*/ 	.dword	$str$26
	.align		8
        /*0080*/ 	.dword	$str$27
	.align		8
        /*0088*/ 	.dword	$str$28


//--------------------- .text._ZN7cutlass13device_kernelINS_4gemm6kernel13GemmUniversalIN4cute5tupleIJiiiiEEENS1_10collective13CollectiveMmaINS1_35MainloopSm100TmaUmmaWarpSpecializedILi4ELi2ELi4ENS5_IJNS4_1CILi1EEESB_SB_EEEEENS5_IJNSA_ILi64EEESE_SE_EEEaNS5_IJlSB_lEEEaSG_NS4_8TiledMMAINS4_8MMA_AtomIJNS4_15SM100_MMA_S8_SSIaaiLi64ELi64ELNS4_4UMMA5MajorE0ELSL_0ELNSK_8SaturateE0EEEEEENS4_6LayoutISC_NS5_IJNSA_ILi0EEESQ_SQ_EEEEENS5_IJNS4_10UnderscoreEST_ST_EEEEENS4_13SM90_TMA_LOADENS4_14ComposedLayoutINS4_7SwizzleILi2ELi4ELi3EEENS4_18smem_ptr_flag_bitsILi8EEENSP_INS5_IJNSA_ILi8EEESE_EEENS5_IJSE_SB_EEEEEEEvNS4_8identityESW_S16_vS17_EENS_8epilogue10collective18CollectiveEpilogueINS19_23Sm100TmaWarpSpecializedILi1ELi1ELi32ELb0ELb0EEEJSF_NS5_IJNSP_ISE_SB_EES1E_EEEaSG_aSG_NS19_6fusion15FusionCallbacksIS1D_NS1G_17LinearCombinationIaiaiLNS_15FloatRoundStyleE2EEESF_S1F_JEEENS4_5SM1004TMEM4LOAD26SM100_TMEM_LOAD_16dp32b32xESW_S16_NS4_39AutoVectorizingCopyWithAssumedAlignmentILi128EEENS4_14SM90_TMA_STOREES16_S1R_S1R_EEEvvEEEEvNT_6ParamsE --------------------------
	.section	.text._ZN7cutlass13device_kernelINS_4gemm6kernel13GemmUniversalIN4cute5tupleIJiiiiEEENS1_10collective13CollectiveMmaINS1_35MainloopSm100TmaUmmaWarpSpecializedILi4ELi2ELi4ENS5_IJNS4_1CILi1EEESB_SB_EEEEENS5_IJNSA_ILi64EEESE_SE_EEEaNS5_IJlSB_lEEEaSG_NS4_8TiledMMAINS4_8MMA_AtomIJNS4_15SM100_MMA_S8_SSIaaiLi64ELi64ELNS4_4UMMA5MajorE0ELSL_0ELNSK_8SaturateE0EEEEEENS4_6LayoutISC_NS5_IJNSA_ILi0EEESQ_SQ_EEEEENS5_IJNS4_10UnderscoreEST_ST_EEEEENS4_13SM90_TMA_LOADENS4_14ComposedLayoutINS4_7SwizzleILi2ELi4ELi3EEENS4_18smem_ptr_flag_bitsILi8EEENSP_INS5_IJNSA_ILi8EEESE_EEENS5_IJSE_SB_EEEEEEEvNS4_8identityESW_S16_vS17_EENS_8epilogue10collective18CollectiveEpilogueINS19_23Sm100TmaWarpSpecializedILi1ELi1ELi32ELb0ELb0EEEJSF_NS5_IJNSP_ISE_SB_EES1E_EEEaSG_aSG_NS19_6fusion15FusionCallbacksIS1D_NS1G_17LinearCombinationIaiaiLNS_15FloatRoundStyleE2EEESF_S1F_JEEENS4_5SM1004TMEM4LOAD26SM100_TMEM_LOAD_16dp32b32xESW_S16_NS4_39AutoVectorizingCopyWithAssumedAlignmentILi128EEENS4_14SM90_TMA_STOREES16_S1R_S1R_EEEvvEEEEvNT_6ParamsE,"ax",@progbits
	.align	128
.text._ZN7cutlass13device_kernelINS_4gemm6kernel13GemmUniversalIN4cute5tupleIJiiiiEEENS1_10collective13CollectiveMmaINS1_35MainloopSm100TmaUmmaWarpSpecializedILi4ELi2ELi4ENS5_IJNS4_1CILi1EEESB_SB_EEEEENS5_IJNSA_ILi64EEESE_SE_EEEaNS5_IJlSB_lEEEaSG_NS4_8TiledMMAINS4_8MMA_AtomIJNS4_15SM100_MMA_S8_SSIaaiLi64ELi64ELNS4_4UMMA5MajorE0ELSL_0ELNSK_8SaturateE0EEEEEENS4_6LayoutISC_NS5_IJNSA_ILi0EEESQ_SQ_EEEEENS5_IJNS4_10UnderscoreEST_ST_EEEEENS4_13SM90_TMA_LOADENS4_14ComposedLayoutINS4_7SwizzleILi2ELi4ELi3EEENS4_18smem_ptr_flag_bitsILi8EEENSP_INS5_IJNSA_ILi8EEESE_EEENS5_IJSE_SB_EEEEEEEvNS4_8identityESW_S16_vS17_EENS_8epilogue10collective18CollectiveEpilogueINS19_23Sm100TmaWarpSpecializedILi1ELi1ELi32ELb0ELb0EEEJSF_NS5_IJNSP_ISE_SB_EES1E_EEEaSG_aSG_NS19_6fusion15FusionCallbacksIS1D_NS1G_17LinearCombinationIaiaiLNS_15FloatRoundStyleE2EEESF_S1F_JEEENS4_5SM1004TMEM4LOAD26SM100_TMEM_LOAD_16dp32b32xESW_S16_NS4_39AutoVectorizingCopyWithAssumedAlignmentILi128EEENS4_14SM90_TMA_STOREES16_S1R_S1R_EEEvvEEEEvNT_6ParamsE:
        .type           _ZN7cutlass13device_kernelINS_4gemm6kernel13GemmUniversalIN4cute5tupleIJiiiiEEENS1_10collective13CollectiveMmaINS1_35MainloopSm100TmaUmmaWarpSpecializedILi4ELi2ELi4ENS5_IJNS4_1CILi1EEESB_SB_EEEEENS5_IJNSA_ILi64EEESE_SE_EEEaNS5_IJlSB_lEEEaSG_NS4_8TiledMMAINS4_8MMA_AtomIJNS4_15SM100_MMA_S8_SSIaaiLi64ELi64ELNS4_4UMMA5MajorE0ELSL_0ELNSK_8SaturateE0EEEEEENS4_6LayoutISC_NS5_IJNSA_ILi0EEESQ_SQ_EEEEENS5_IJNS4_10UnderscoreEST_ST_EEEEENS4_13SM90_TMA_LOADENS4_14ComposedLayoutINS4_7SwizzleILi2ELi4ELi3EEENS4_18smem_ptr_flag_bitsILi8EEENSP_INS5_IJNSA_ILi8EEESE_EEENS5_IJSE_SB_EEEEEEEvNS4_8identityESW_S16_vS17_EENS_8epilogue10collective18CollectiveEpilogueINS19_23Sm100TmaWarpSpecializedILi1ELi1ELi32ELb0ELb0EEEJSF_NS5_IJNSP_ISE_SB_EES1E_EEEaSG_aSG_NS19_6fusion15FusionCallbacksIS1D_NS1G_17LinearCombinationIaiaiLNS_15FloatRoundStyleE2EEESF_S1F_JEEENS4_5SM1004TMEM4LOAD26SM100_TMEM_LOAD_16dp32b32xESW_S16_NS4_39AutoVectorizingCopyWithAssumedAlignmentILi128EEENS4_14SM90_TMA_STOREES16_S1R_S1R_EEEvvEEEEvNT_6ParamsE,@function
        .size           _ZN7cutlass13device_kernelINS_4gemm6kernel13GemmUniversalIN4cute5tupleIJiiiiEEENS1_10collective13CollectiveMmaINS1_35MainloopSm100TmaUmmaWarpSpecializedILi4ELi2ELi4ENS5_IJNS4_1CILi1EEESB_SB_EEEEENS5_IJNSA_ILi64EEESE_SE_EEEaNS5_IJlSB_lEEEaSG_NS4_8TiledMMAINS4_8MMA_AtomIJNS4_15SM100_MMA_S8_SSIaaiLi64ELi64ELNS4_4UMMA5MajorE0ELSL_0ELNSK_8SaturateE0EEEEEENS4_6LayoutISC_NS5_IJNSA_ILi0EEESQ_SQ_EEEEENS5_IJNS4_10UnderscoreEST_ST_EEEEENS4_13SM90_TMA_LOADENS4_14ComposedLayoutINS4_7SwizzleILi2ELi4ELi3EEENS4_18smem_ptr_flag_bitsILi8EEENSP_INS5_IJNSA_ILi8EEESE_EEENS5_IJSE_SB_EEEEEEEvNS4_8identityESW_S16_vS17_EENS_8epilogue10collective18CollectiveEpilogueINS19_23Sm100TmaWarpSpecializedILi1ELi1ELi32ELb0ELb0EEEJSF_NS5_IJNSP_ISE_SB_EES1E_EEEaSG_aSG_NS19_6fusion15FusionCallbacksIS1D_NS1G_17LinearCombinationIaiaiLNS_15FloatRoundStyleE2EEESF_S1F_JEEENS4_5SM1004TMEM4LOAD26SM100_TMEM_LOAD_16dp32b32xESW_S16_NS4_39AutoVectorizingCopyWithAssumedAlignmentILi128EEENS4_14SM90_TMA_STOREES16_S1R_S1R_EEEvvEEEEvNT_6ParamsE,(.L_x_128 - _ZN7cutlass13device_kernelINS_4gemm6kernel13GemmUniversalIN4cute5tupleIJiiiiEEENS1_10collective13CollectiveMmaINS1_35MainloopSm100TmaUmmaWarpSpecializedILi4ELi2ELi4ENS5_IJNS4_1CILi1EEESB_SB_EEEEENS5_IJNSA_ILi64EEESE_SE_EEEaNS5_IJlSB_lEEEaSG_NS4_8TiledMMAINS4_8MMA_AtomIJNS4_15SM100_MMA_S8_SSIaaiLi64ELi64ELNS4_4UMMA5MajorE0ELSL_0ELNSK_8SaturateE0EEEEEENS4_6LayoutISC_NS5_IJNSA_ILi0EEESQ_SQ_EEEEENS5_IJNS4_10UnderscoreEST_ST_EEEEENS4_13SM90_TMA_LOADENS4_14ComposedLayoutINS4_7SwizzleILi2ELi4ELi3EEENS4_18smem_ptr_flag_bitsILi8EEENSP_INS5_IJNSA_ILi8EEESE_EEENS5_IJSE_SB_EEEEEEEvNS4_8identityESW_S16_vS17_EENS_8epilogue10collective18CollectiveEpilogueINS19_23Sm100TmaWarpSpecializedILi1ELi1ELi32ELb0ELb0EEEJSF_NS5_IJNSP_ISE_SB_EES1E_EEEaSG_aSG_NS19_6fusion15FusionCallbacksIS1D_NS1G_17LinearCombinationIaiaiLNS_15FloatRoundStyleE2EEESF_S1F_JEEENS4_5SM1004TMEM4LOAD26SM100_TMEM_LOAD_16dp32b32xESW_S16_NS4_39AutoVectorizingCopyWithAssumedAlignmentILi128EEENS4_14SM90_TMA_STOREES16_S1R_S1R_EEEvvEEEEvNT_6ParamsE)
        .other          _ZN7cutlass13device_kernelINS_4gemm6kernel13GemmUniversalIN4cute5tupleIJiiiiEEENS1_10collective13CollectiveMmaINS1_35MainloopSm100TmaUmmaWarpSpecializedILi4ELi2ELi4ENS5_IJNS4_1CILi1EEESB_SB_EEEEENS5_IJNSA_ILi64EEESE_SE_EEEaNS5_IJlSB_lEEEaSG_NS4_8TiledMMAINS4_8MMA_AtomIJNS4_15SM100_MMA_S8_SSIaaiLi64ELi64ELNS4_4UMMA5MajorE0ELSL_0ELNSK_8SaturateE0EEEEEENS4_6LayoutISC_NS5_IJNSA_ILi0EEESQ_SQ_EEEEENS5_IJNS4_10UnderscoreEST_ST_EEEEENS4_13SM90_TMA_LOADENS4_14ComposedLayoutINS4_7SwizzleILi2ELi4ELi3EEENS4_18smem_ptr_flag_bitsILi8EEENSP_INS5_IJNSA_ILi8EEESE_EEENS5_IJSE_SB_EEEEEEEvNS4_8identityESW_S16_vS17_EENS_8epilogue10collective18CollectiveEpilogueINS19_23Sm100TmaWarpSpecializedILi1ELi1ELi32ELb0ELb0EEEJSF_NS5_IJNSP_ISE_SB_EES1E_EEEaSG_aSG_NS19_6fusion15FusionCallbacksIS1D_NS1G_17LinearCombinationIaiaiLNS_15FloatRoundStyleE2EEESF_S1F_JEEENS4_5SM1004TMEM4LOAD26SM100_TMEM_LOAD_16dp32b32xESW_S16_NS4_39AutoVectorizingCopyWithAssumedAlignmentILi128EEENS4_14SM90_TMA_STOREES16_S1R_S1R_EEEvvEEEEvNT_6ParamsE,@"STO_CUDA_ENTRY STV_DEFAULT"
_ZN7cutlass13device_kernelINS_4gemm6kernel13GemmUniversalIN4cute5tupleIJiiiiEEENS1_10collective13CollectiveMmaINS1_35MainloopSm100TmaUmmaWarpSpecializedILi4ELi2ELi4ENS5_IJNS4_1CILi1EEESB_SB_EEEEENS5_IJNSA_ILi64EEESE_SE_EEEaNS5_IJlSB_lEEEaSG_NS4_8TiledMMAINS4_8MMA_AtomIJNS4_15SM100_MMA_S8_SSIaaiLi64ELi64ELNS4_4UMMA5MajorE0ELSL_0ELNSK_8SaturateE0EEEEEENS4_6LayoutISC_NS5_IJNSA_ILi0EEESQ_SQ_EEEEENS5_IJNS4_10UnderscoreEST_ST_EEEEENS4_13SM90_TMA_LOADENS4_14ComposedLayoutINS4_7SwizzleILi2ELi4ELi3EEENS4_18smem_ptr_flag_bitsILi8EEENSP_INS5_IJNSA_ILi8EEESE_EEENS5_IJSE_SB_EEEEEEEvNS4_8identityESW_S16_vS17_EENS_8epilogue10collective18CollectiveEpilogueINS19_23Sm100TmaWarpSpecializedILi1ELi1ELi32ELb0ELb0EEEJSF_NS5_IJNSP_ISE_SB_EES1E_EEEaSG_aSG_NS19_6fusion15FusionCallbacksIS1D_NS1G_17LinearCombinationIaiaiLNS_15FloatRoundStyleE2EEESF_S1F_JEEENS4_5SM1004TMEM4LOAD26SM100_TMEM_LOAD_16dp32b32xESW_S16_NS4_39AutoVectorizingCopyWithAssumedAlignmentILi128EEENS4_14SM90_TMA_STOREES16_S1R_S1R_EEEvvEEEEvNT_6ParamsE:
[----:B------:R-:W1:Y:S01]  /*0000*/  LDC R1, c[0x0][0x37c] ;  /* 0x0000df00ff017b82 */ /* 0x000e620000000800 */
[----:B------:R-:W2:Y:S01]  /*0010*/  S2R R103, SR_TID.X ;  /* 0x0000000000677919 */ /* 0x000ea20000002100 */
[----:B------:R-:W3:Y:S01]  /*0020*/  LDCU.64 UR4, c[0x0][0x890] ;  /* 0x00011200ff0477ac */ /* 0x000ee20008000a00 */
[----:B------:R-:W-:Y:S02]  /*0030*/  PRMT R98, RZ, 0x7610, R98 ;  /* 0x00007610ff627816 */ /* 0x000fe40000000062 */
[----:B------:R-:W-:Y:S01]  /*0040*/  ELECT P5, URZ, PT ;  /* 0x0000000000ff782f */ /* 0x000fe200038a0000 */
[----:B------:R-:W4:Y:S01]  /*0050*/  LDCU.64 UR40, c[0x0][0x358] ;  /* 0x00006b00ff2877ac */ /* 0x000f220008000a00 */
[----:B---3--:R-:W-:-:S04]  /*0060*/  UISETP.NE.U32.AND UP0, UPT, UR4, URZ, UPT ;  /* 0x000000ff0400728c */ /* 0x008fc8000bf05070 */
[----:B------:R-:W-:Y:S01]  /*0070*/  UISETP.NE.AND.EX UP0, UPT, UR5, URZ, UPT, UP0 ;  /* 0x000000ff0500728c */ /* 0x000fe2000bf05300 */
[----:B--2---:R-:W-:-:S05]  /*0080*/  SHF.R.U32.HI R106, RZ, 0x5, R103 ;  /* 0x00000005ff6a7819 */ /* 0x004fca0000011667 */
[----:B------:R-:W2:Y:S02]  /*0090*/  SHFL.IDX PT, R0, R106, RZ, 0x1f ;  /* 0x00001fff6a007589 */ /* 0x000ea400000e0000 */
[----:B--2---:R-:W-:Y:S01]  /*00a0*/  R2UR UR8, R0 ;  /* 0x00000000000872ca */ /* 0x004fe200000e0000 */
[----:B-1--4-:R-:W-:-:S14]  /*00b0*/  BRA.U UP0, `(.L_x_0) ;  /* 0x00000001002c7547 */ /* 0x012fdc000b800000 */
[----:B------:R-:W1:Y:S02]  /*00c0*/  LDCU.64 UR6, c[0x0][0x888] ;  /* 0x00011100ff0677ac */ /* 0x000e640008000a00 */
[----:B-1----:R-:W-:-:S04]  /*00d0*/  UISETP.NE.U32.AND UP0, UPT, UR6, URZ, UPT ;  /* 0x000000ff0600728c */ /* 0x002fc8000bf05070 */
[----:B------:R-:W-:-:S09]  /*00e0*/  UISETP.NE.AND.EX UP0, UPT, UR7, URZ, UPT, UP0 ;  /* 0x000000ff0700728c */ /* 0x000fd2000bf05300 */
[----:B------:R-:W-:Y:S05]  /*00f0*/  BRA.U !UP0, `(.L_x_1) ;  /* 0x0000000108107547 */ /* 0x000fea000b800000 */
[----:B------:R-:W1:Y:S02]  /*0100*/  LDC.64 R48, c[0x0][0x888] ;  /* 0x00022200ff307b82 */ /* 0x000e640000000a00 */
[----:B-1----:R1:W5:Y:S01]  /*0110*/  LDG.E R48, desc[UR40][R48.64] ;  /* 0x0000002830307981 */ /* 0x002362000c1e1900 */
[----:B------:R-:W-:Y:S01]  /*0120*/  HFMA2 R98, -RZ, RZ, 0, 5.9604644775390625e-08 ;  /* 0x00000001ff627431 */ /* 0x000fe200000001ff */
[----:B------:R-:W-:Y:S05]  /*0130*/  BRA `(.L_x_0) ;  /* 0x00000000000c7947 */ /* 0x000fea0003800000 */
.L_x_1:
[----:B------:R-:W1:Y:S01]  /*0140*/  LDCU UR6, c[0x0][0x880] ;  /* 0x00011000ff0677ac */ /* 0x000e620008000800 */
[----:B------:R-:W-:Y:S01]  /*0150*/  HFMA2 R98, -RZ, RZ, 0, 5.9604644775390625e-08 ;  /* 0x00000001ff627431 */ /* 0x000fe200000001ff */
[----:B-1----:R-:W-:-:S07]  /*0160*/  MOV R48, UR6 ;  /* 0x0000000600307c02 */ /* 0x002fce0008000f00 */
.L_x_0:
[----:B------:R-:W2:Y:S02]  /*0170*/  LDCU.64 UR6, c[0x0][0x8b0] ;  /* 0x00011600ff0677ac */ /* 0x000ea40008000a00 */
[----:B--2---:R-:W-:-:S04]  /*0180*/  UISETP.NE.U32.AND UP0, UPT, UR6, URZ, UPT ;  /* 0x000000ff0600728c */ /* 0x004fc8000bf05070 */
[----:B------:R-:W-:-:S09]  /*0190*/  UISETP.NE.AND.EX UP0, UPT, UR7, URZ, UPT, UP0 ;  /* 0x000000ff0700728c */ /* 0x000fd2000bf05300 */
[----:B------:R-:W-:Y:S05]  /*01a0*/  BRA.U UP0, `(.L_x_2) ;  /* 0x0000000100247547 */ /* 0x000fea000b800000 */
[----:B------:R-:W2:Y:S02]  /*01b0*/  LDCU.64 UR6, c[0x0][0x8a8] ;  /* 0x00011500ff0677ac */ /* 0x000ea40008000a00 */
[----:B--2---:R-:W-:-:S04]  /*01c0*/  UISETP.NE.U32.AND UP0, UPT, UR6, URZ, UPT ;  /* 0x000000ff0600728c */ /* 0x004fc8000bf05070 */
[----:B------:R-:W-:-:S09]  /*01d0*/  UISETP.NE.AND.EX UP0, UPT, UR7, URZ, UPT, UP0 ;  /* 0x000000ff0700728c */ /* 0x000fd2000bf05300 */
[----:B------:R-:W-:Y:S05]  /*01e0*/  BRA.U !UP0, `(.L_x_3) ;  /* 0x00000001080c7547 */ /* 0x000fea000b800000 */
[----:B------:R-:W2:Y:S02]  /*01f0*/  LDC.64 R2, c[0x0][0x8a8] ;  /* 0x00022a00ff027b82 */ /* 0x000ea40000000a00 */
[----:B--2---:R2:W5:Y:S01]  /*0200*/  LDG.E R47, desc[UR40][R2.64] ;  /* 0x00000028022f7981 */ /* 0x004562000c1e1900 */
[----:B------:R-:W-:Y:S05]  /*0210*/  BRA `(.L_x_2) ;  /* 0x0000000000087947 */ /* 0x000fea0003800000 */
.L_x_3:
[----:B------:R-:W2:Y:S02]  /*0220*/  LDCU UR6, c[0x0][0x8a0] ;  /* 0x00011400ff0677ac */ /* 0x000ea40008000800 */
[----:B--2---:R-:W-:Y:S02]  /*0230*/  MOV R47, UR6 ;  /* 0x00000006002f7c02 */ /* 0x004fe40008000f00 */
.L_x_2:
[----:B------:R-:W-:Y:S01]  /*0240*/  IMAD.U32 R0, RZ, RZ, UR8 ;  /* 0x00000008ff007e24 */ /* 0x000fe2000f8e00ff */
[----:B------:R-:W-:Y:S04]  /*0250*/  BSSY.RECONVERGENT B0, `(.L_x_4) ;  /* 0x000000c000007945 */ /* 0x000fe80003800200 */
[C---:B------:R-:W-:Y:S02]  /*0260*/  ISETP.NE.OR P1, PT, R0.reuse, 0x1, !P5 ;  /* 0x000000010000780c */ /* 0x040fe40006f25670 */
[----:B------:R-:W-:-:S11]  /*0270*/  ISETP.NE.OR P0, PT, R0, 0x3, !P5 ;  /* 0x000000030000780c */ /* 0x000fd60006f05670 */
[----:B------:R-:W-:Y:S05]  /*0280*/  @P1 BRA `(.L_x_5) ;  /* 0x0000000000201947 */ /* 0x000fea0003800000 */
[----:B------:R-:W3:Y:S02]  /*0290*/  LDCU.64 UR6, c[0x0][0x348] ;  /* 0x00006900ff0677ac */ /* 0x000ee40008000a00 */
[----:B---3--:R-:W-:Y:S02]  /*02a0*/  UIADD3 UR10, UP1, UPT, UR6, 0x80, URZ ;  /* 0x00000080060a7890 */ /* 0x008fe4000ff3e0ff */
[----:B------:R-:W-:Y:S02]  /*02b0*/  UIADD3 UR6, UP0, UPT, UR6, 0x180, URZ ;  /* 0x0000018006067890 */ /* 0x000fe4000ff1e0ff */
[----:B------:R-:W-:Y:S02]  /*02c0*/  UIADD3.X UR11, UPT, UPT, URZ, UR7, URZ, UP1, !UPT ;  /* 0x00000007ff0b7290 */ /* 0x000fe40008ffe4ff */
[----:B------:R-:W-:-:S07]  /*02d0*/  UIADD3.X UR7, UPT, UPT, URZ, UR7, URZ, UP0, !UPT ;  /* 0x00000007ff077290 */ /* 0x000fce00087fe4ff */
[----:B------:R3:W-:Y:S02]  /*02e0*/  UTMACCTL.PF [UR10] ;  /* 0x000000000a0079b9 */ /* 0x0007e40008040000 */
[----:B------:R3:W-:Y:S02]  /*02f0*/  UTMACCTL.PF [UR6] ;  /* 0x00000000060079b9 */ /* 0x0007e40008040000 */
[----:B---3--:R-:W-:Y:S01]  /*0300*/  NOP ;  /* 0x0000000000007918 */ /* 0x008fe20000000000 */
.L_x_5:
[----:B------:R-:W-:Y:S05]  /*0310*/  BSYNC.RECONVERGENT B0 ;  /* 0x0000000000007941 */ /* 0x000fea0003800200 */
.L_x_4:
[----:B------:R-:W-:Y:S04]  /*0320*/  BSSY.RECONVERGENT B0, `(.L_x_6) ;  /* 0x000000a000007945 */ /* 0x000fe80003800200 */
        /* <DEDUP_REMOVED lines=9> */
.L_x_7:
[----:B------:R-:W-:Y:S05]  /*03c0*/  BSYNC.RECONVERGENT B0 ;  /* 0x0000000000007941 */ /* 0x000fea0003800200 */
.L_x_6:
[----:B------:R-:W3:Y:S01]  /*03d0*/  LDCU.64 UR6, c[0x0][0x888] ;  /* 0x00011100ff0677ac */ /* 0x000ee20008000a00 */
[----:B------:R-:W-:Y:S02]  /*03e0*/  UISETP.EQ.U32.AND UP1, UPT, UR4, URZ, UPT ;  /* 0x000000ff0400728c */ /* 0x000fe4000bf22070 */
[----:B------:R-:W-:Y:S02]  /*03f0*/  UPLOP3.LUT UP2, UPT, UPT, UPT, UPT, 0x80, 0x8 ;  /* 0x000000000008789c */ /* 0x000fe40003f4f070 */
[----:B---3--:R-:W-:-:S04]  /*0400*/  UISETP.NE.U32.AND UP0, UPT, UR6, URZ, UPT ;  /* 0x000000ff0600728c */ /* 0x008fc8000bf05070 */
[----:B------:R-:W-:-:S04]  /*0410*/  UISETP.NE.AND.EX UP0, UPT, UR7, URZ, UPT, UP0 ;  /* 0x000000ff0700728c */ /* 0x000fc8000bf05300 */
[----:B------:R-:W-:-:S04]  /*0420*/  UISETP.EQ.OR.EX UP3, UPT, UR5, URZ, !UP0, UP1 ;  /* 0x000000ff0500728c */ /* 0x000fc8000c762710 */
[----:B------:R-:W-:-:S05]  /*0430*/  UP2UR UR44, UPR, URZ, 0x8 ;  /* 0x00000008ff2c7883 */ /* 0x000fca0008000000 */
[----:B------:R-:W-:Y:S07]  /*0440*/  BRA.U !UP3, `(.L_x_8) ;  /* 0x000000010b207547 */ /* 0x000fee000b800000 */
[----:B-----5:R-:W-:Y:S01]  /*0450*/  R2UR UR6, R48 ;  /* 0x00000000300672ca */ /* 0x020fe200000e0000 */
[----:B------:R-:W-:Y:S02]  /*0460*/  UISETP.NE.U32.AND UP2, UPT, UR4, URZ, UPT ;  /* 0x000000ff0400728c */ /* 0x000fe4000bf45070 */
[----:B------:R-:W-:Y:S02]  /*0470*/  USEL UR4, URZ, 0xffffffff, UP0 ;  /* 0xffffffffff047887 */ /* 0x000fe40008000000 */
[----:B------:R-:W-:-:S08]  /*0480*/  UISETP.NE.AND.EX UP2, UPT, UR5, URZ, UPT, UP2 ;  /* 0x000000ff0500728c */ /* 0x000fd0000bf45320 */
[----:B------:R-:W-:-:S04]  /*0490*/  UISETP.NE.AND UP1, UPT, UR6, URZ, UPT ;  /* 0x000000ff0600728c */ /* 0x000fc8000bf25270 */
[----:B------:R-:W-:-:S04]  /*04a0*/  @!UP2 USEL UR4, URZ, 0xffffffff, UP1 ;  /* 0xffffffffff04a887 */ /* 0x000fc80008800000 */
[----:B------:R-:W-:-:S04]  /*04b0*/  ULOP3.LUT UR4, UR4, 0x1, URZ, 0xc0, !UPT ;  /* 0x0000000104047892 */ /* 0x000fc8000f8ec0ff */
[----:B------:R-:W-:-:S11]  /*04c0*/  UISETP.NE.U32.AND UP2, UPT, UR4, 0x1, UPT ;  /* 0x000000010400788c */ /* 0x000fd6000bf45070 */
.L_x_8:
[----:B--2---:R-:W2:Y:S01]  /*04d0*/  SHFL.IDX PT, R2, R106, RZ, 0x1f ;  /* 0x00001fff6a027589 */ /* 0x004ea200000e0000 */
[----:B------:R-:W-:-:S04]  /*04e0*/  UISETP.NE.AND UP1, UPT, UR8, 0x2, UPT ;  /* 0x000000020800788c */ /* 0x000fc8000bf25270 */
[----:B------:R-:W-:Y:S01]  /*04f0*/  USEL UR13, URZ, 0x1, UP1 ;  /* 0x00000001ff0d7887 */ /* 0x000fe20008800000 */
[----:B--2---:R-:W-:-:S13]  /*0500*/  ISETP.NE.AND P0, PT, R2, RZ, PT ;  /* 0x000000ff0200720c */ /* 0x004fda0003f05270 */
[----:B------:R-:W-:Y:S05]  /*0510*/  @P0 BRA `(.L_x_9) ;  /* 0x0000000000480947 */ /* 0x000fea0003800000 */
[----:B------:R-:W2:Y:S01]  /*0520*/  S2UR UR5, SR_CgaCtaId ;  /* 0x00000000000579c3 */ /* 0x000ea20000008800 */
[----:B------:R-:W-:Y:S01]  /*0530*/  UMOV UR6, 0x400 ;  /* 0x0000040000067882 */ /* 0x000fe20000000000 */
[----:B------:R-:W-:Y:S01]  /*0540*/  UMOV UR4, 0x1 ;  /* 0x0000000100047882 */ /* 0x000fe20000000000 */
[----:B------:R-:W-:Y:S01]  /*0550*/  ELECT P0, URZ, PT ;  /* 0x0000000000ff782f */ /* 0x000fe20003800000 */
[----:B--2---:R-:W-:Y:S02]  /*0560*/  ULEA UR5, UR5, UR6, 0x18 ;  /* 0x0000000605057291 */ /* 0x004fe4000f8ec0ff */
[----:B------:R-:W-:-:S04]  /*0570*/  UIADD3 UR6, UPT, UPT, -UR4, 0x100000, URZ ;  /* 0x0010000004067890 */ /* 0x000fc8000fffe1ff */
[----:B------:R-:W-:Y:S02]  /*0580*/  USHF.L.U32 UR7, UR6, 0xb, URZ ;  /* 0x0000000b06077899 */ /* 0x000fe400080006ff */
[----:B------:R-:W-:Y:S01]  /*0590*/  USHF.L.U32 UR6, UR6, 0x1, URZ ;  /* 0x0000000106067899 */ /* 0x000fe200080006ff */
[----:B------:R-:W2:Y:S11]  /*05a0*/  FENCE.VIEW.ASYNC.S ;  /* 0x00000000000073c6 */ /* 0x000eb60000000000 */
[----:B--2---:R2:W3:Y:S01]  /*05b0*/  SYNCS.EXCH.64 URZ, [UR5], UR6 ;  /* 0x0000000605ff75b2 */ /* 0x0044e20008000100 */
[----:B------:R2:W4:Y:S01]  /*05c0*/  SYNCS.EXCH.64 URZ, [UR5+0x20], UR6 ;  /* 0x0000200605ff75b2 */ /* 0x0005220008000100 */
[----:B------:R2:W1:Y:S01]  /*05d0*/  SYNCS.EXCH.64 URZ, [UR5+0x8], UR6 ;  /* 0x0000080605ff75b2 */ /* 0x0004620008000100 */
[----:B------:R2:W1:Y:S01]  /*05e0*/  SYNCS.EXCH.64 URZ, [UR5+0x28], UR6 ;  /* 0x0000280605ff75b2 */ /* 0x0004620008000100 */
[----:B------:R2:W1:Y:S01]  /*05f0*/  SYNCS.EXCH.64 URZ, [UR5+0x10], UR6 ;  /* 0x0000100605ff75b2 */ /* 0x0004620008000100 */
[----:B------:R2:W1:Y:S01]  /*0600*/  SYNCS.EXCH.64 URZ, [UR5+0x30], UR6 ;  /* 0x0000300605ff75b2 */ /* 0x0004620008000100 */
[----:B------:R2:W1:Y:S01]  /*0610*/  SYNCS.EXCH.64 URZ, [UR5+0x18], UR6 ;  /* 0x0000180605ff75b2 */ /* 0x0004620008000100 */
[----:B------:R2:W1:Y:S01]  /*0620*/  SYNCS.EXCH.64 URZ, [UR5+0x38], UR6 ;  /* 0x0000380605ff75b2 */ /* 0x0004620008000100 */
[----:B------:R-:W-:Y:S01]  /*0630*/  NOP ;  /* 0x0000000000007918 */ /* 0x000fe20000000000 */
.L_x_9:
[----:B------:R-:W2:Y:S01]  /*0640*/  SHFL.IDX PT, R2, R106, RZ, 0x1f ;  /* 0x00001fff6a027589 */ /* 0x000ea200000e0000 */
[----:B------:R-:W-:Y:S01]  /*0650*/  NOP ;  /* 0x0000000000007918 */ /* 0x000fe20000000000 */
[----:B--2---:R-:W-:-:S13]  /*0660*/  ISETP.NE.AND P0, PT, R2, 0x1, PT ;  /* 0x000000010200780c */ /* 0x004fda0003f05270 */
[----:B------:R-:W-:Y:S05]  /*0670*/  @P0 BRA `(.L_x_10) ;  /* 0x0000000000400947 */ /* 0x000fea0003800000 */
[----:B------:R-:W2:Y:S01]  /*0680*/  S2UR UR6, SR_CgaCtaId ;  /* 0x00000000000679c3 */ /* 0x000ea20000008800 */
[----:B------:R-:W-:Y:S01]  /*0690*/  UMOV UR7, 0x400 ;  /* 0x0000040000077882 */ /* 0x000fe20000000000 */
[----:B------:R-:W-:Y:S01]  /*06a0*/  UMOV UR5, 0x20 ;  /* 0x0000002000057882 */ /* 0x000fe20000000000 */
[----:B------:R-:W-:Y:S01]  /*06b0*/  UMOV UR4, 0x80 ;  /* 0x0000008000047882 */ /* 0x000fe20000000000 */
[----:B------:R-:W-:-:S04]  /*06c0*/  UIADD3 UR10, UPT, UPT, -UR5, 0x100000, URZ ;  /* 0x00100000050a7890 */ /* 0x000fc8000fffe1ff */
[----:B------:R-:W-:Y:S02]  /*06d0*/  USHF.L.U32 UR11, UR10, 0xb, URZ ;  /* 0x0000000b0a0b7899 */ /* 0x000fe400080006ff */
[----:B------:R-:W-:Y:S02]  /*06e0*/  USHF.L.U32 UR10, UR10, 0x1, URZ ;  /* 0x000000010a0a7899 */ /* 0x000fe400080006ff */
[----:B------:R-:W-:-:S04]  /*06f0*/  UIADD3 UR4, UPT, UPT, -UR4, 0x100000, URZ ;  /* 0x0010000004047890 */ /* 0x000fc8000fffe1ff */
[----:B------:R-:W-:Y:S02]  /*0700*/  USHF.L.U32 UR5, UR4, 0xb, URZ ;  /* 0x0000000b04057899 */ /* 0x000fe400080006ff */
[----:B------:R-:W-:Y:S01]  /*0710*/  USHF.L.U32 UR4, UR4, 0x1, URZ ;  /* 0x0000000104047899 */ /* 0x000fe200080006ff */
[----:B------:R-:W-:Y:S01]  /*0720*/  ELECT P0, URZ, PT ;  /* 0x0000000000ff782f */ /* 0x000fe20003800000 */
[----:B--2---:R-:W-:Y:S01]  /*0730*/  ULEA UR6, UR6, UR7, 0x18 ;  /* 0x0000000706067291 */ /* 0x004fe2000f8ec0ff */
[----:B------:R-:W2:Y:S11]  /*0740*/  FENCE.VIEW.ASYNC.S ;  /* 0x00000000000073c6 */ /* 0x000eb60000000000 */
[----:B--2---:R2:W1:Y:S01]  /*0750*/  SYNCS.EXCH.64 URZ, [UR6+0x40], UR10 ;  /* 0x0000400a06ff75b2 */ /* 0x0044620008000100 */
[----:B------:R2:W1:Y:S01]  /*0760*/  SYNCS.EXCH.64 URZ, [UR6+0x48], UR4 ;  /* 0x0000480406ff75b2 */ /* 0x0004620008000100 */
[----:B------:R-:W-:Y:S01]  /*0770*/  NOP ;  /* 0x0000000000007918 */ /* 0x000fe20000000000 */
.L_x_10:
[----:B------:R-:W3:Y:S01]  /*0780*/  SHFL.IDX PT, R2, R106, RZ, 0x1f ;  /* 0x00001fff6a027589 */ /* 0x000ee200000e0000 */
[----:B------:R-:W-:Y:S01]  /*0790*/  NOP ;  /* 0x0000000000007918 */ /* 0x000fe20000000000 */
[----:B---3--:R-:W-:-:S13]  /*07a0*/  ISETP.NE.AND P0, PT, R2, 0x3, PT ;  /* 0x000000030200780c */ /* 0x008fda0003f05270 */
[----:B------:R-:W-:Y:S05]  /*07b0*/  @P0 BRA `(.L_x_11) ;  /* 0x0000000000300947 */ /* 0x000fea0003800000 */
[----:B--2---:R-:W2:Y:S01]  /*07c0*/  S2UR UR5, SR_CgaCtaId ;  /* 0x00000000000579c3 */ /* 0x004ea20000008800 */
        /* <DEDUP_REMOVED lines=8> */
[----:B--2---:R3:W2:Y:S01]  /*0850*/  SYNCS.EXCH.64 URZ, [UR5+0x50], UR6 ;  /* 0x0000500605ff75b2 */ /* 0x0046a20008000100 */
[----:B------:R3:W1:Y:S02]  /*0860*/  SYNCS.EXCH.64 URZ, [UR5+0x58], UR6 ;  /* 0x0000580605ff75b2 */ /* 0x0006640008000100 */
[----:B---3--:R-:W-:Y:S01]  /*0870*/  NOP ;  /* 0x0000000000007918 */ /* 0x008fe20000000000 */
.L_x_11:
[----:B------:R-:W3:Y:S01]  /*0880*/  SHFL.IDX PT, R2, R106, RZ, 0x1f ;  /* 0x00001fff6a027589 */ /* 0x000ee200000e0000 */
[----:B------:R-:W-:Y:S01]  /*0890*/  NOP ;  /* 0x0000000000007918 */ /* 0x000fe20000000000 */
[----:B---3--:R-:W-:-:S13]  /*08a0*/  ISETP.NE.AND P0, PT, R2, 0x4, PT ;  /* 0x000000040200780c */ /* 0x008fda0003f05270 */
[----:B------:R-:W-:Y:S05]  /*08b0*/  @P0 BRA `(.L_x_12) ;  /* 0x00000000004c0947 */ /* 0x000fea0003800000 */
[----:B--2---:R-:W2:Y:S01]  /*08c0*/  S2UR UR5, SR_CgaCtaId ;  /* 0x00000000000579c3 */ /* 0x004ea20000008800 */
[----:B------:R-:W-:Y:S01]  /*08d0*/  UMOV UR7, 0x100 ;  /* 0x0000010000077882 */ /* 0x000fe20000000000 */
[----:B------:R-:W-:Y:S01]  /*08e0*/  UMOV UR6, 0x400 ;  /* 0x0000040000067882 */ /* 0x000fe20000000000 */
[----:B------:R-:W-:Y:S01]  /*08f0*/  USEL UR7, UR7, 0xe0, UP2 ;  /* 0x000000e007077887 */ /* 0x000fe20009000000 */
[----:B------:R-:W-:Y:S01]  /*0900*/  UMOV UR4, 0x1 ;  /* 0x0000000100047882 */ /* 0x000fe20000000000 */
[----:B------:R-:W-:Y:S01]  /*0910*/  ELECT P0, URZ, PT ;  /* 0x0000000000ff782f */ /* 0x000fe20003800000 */
[----:B------:R-:W-:-:S04]  /*0920*/  UIADD3 UR10, UPT, UPT, -UR4, 0x100000, URZ ;  /* 0x00100000040a7890 */ /* 0x000fc8000fffe1ff */
[----:B------:R-:W-:Y:S02]  /*0930*/  USHF.L.U32 UR11, UR10, 0xb, URZ ;  /* 0x0000000b0a0b7899 */ /* 0x000fe400080006ff */
[----:B------:R-:W-:Y:S02]  /*0940*/  USHF.L.U32 UR10, UR10, 0x1, URZ ;  /* 0x000000010a0a7899 */ /* 0x000fe400080006ff */
[----:B--2---:R-:W-:Y:S02]  /*0950*/  ULEA UR5, UR5, UR6, 0x18 ;  /* 0x0000000605057291 */ /* 0x004fe4000f8ec0ff */
[----:B------:R-:W-:-:S04]  /*0960*/  UIADD3 UR6, UPT, UPT, -UR7, 0x100000, URZ ;  /* 0x0010000007067890 */ /* 0x000fc8000fffe1ff */
[----:B------:R-:W-:Y:S02]  /*0970*/  USHF.L.U32 UR7, UR6, 0xb, URZ ;  /* 0x0000000b06077899 */ /* 0x000fe400080006ff */
[----:B------:R-:W-:Y:S01]  /*0980*/  USHF.L.U32 UR6, UR6, 0x1, URZ ;  /* 0x0000000106067899 */ /* 0x000fe200080006ff */
[----:B------:R-:W2:Y:S03]  /*0990*/  FENCE.VIEW.ASYNC.S ;  /* 0x00000000000073c6 */ /* 0x000ea60000000000 */
[----:B--2---:R3:W2:Y:S08]  /*09a0*/  SYNCS.EXCH.64 URZ, [UR5+0x60], UR10 ;  /* 0x0000600a05ff75b2 */ /* 0x0046b00008000100 */
[----:B------:R3:W1:Y:S01]  /*09b0*/  SYNCS.EXCH.64 URZ, [UR5+0x70], UR6 ;  /* 0x0000700605ff75b2 */ /* 0x0006620008000100 */
[----:B------:R3:W1:Y:S01]  /*09c0*/  SYNCS.EXCH.64 URZ, [UR5+0x68], UR10 ;  /* 0x0000680a05ff75b2 */ /* 0x0006620008000100 */
[----:B------:R3:W1:Y:S02]  /*09d0*/  SYNCS.EXCH.64 URZ, [UR5+0x78], UR6 ;  /* 0x0000780605ff75b2 */ /* 0x0006640008000100 */
[----:B---3--:R-:W-:Y:S01]  /*09e0*/  NOP ;  /* 0x0000000000007918 */ /* 0x008fe20000000000 */
.L_x_12:
[----:B------:R-:W3:Y:S01]  /*09f0*/  SHFL.IDX PT, R2, R106, RZ, 0x1f ;  /* 0x00001fff6a027589 */ /* 0x000ee200000e0000 */
[----:B------:R-:W-:Y:S01]  /*0a00*/  NOP ;  /* 0x0000000000007918 */ /* 0x000fe20000000000 */
[----:B---3--:R-:W-:-:S13]  /*0a10*/  ISETP.NE.AND P0, PT, R2, 0x5, PT ;  /* 0x000000050200780c */ /* 0x008fda0003f05270 */
[----:B------:R-:W-:Y:S05]  /*0a20*/  @P0 BRA `(.L_x_13) ;  /* 0x0000000000580947 */ /* 0x000fea0003800000 */
[----:B--2---:R-:W2:Y:S01]  /*0a30*/  S2UR UR6, SR_CgaCtaId ;  /* 0x00000000000679c3 */ /* 0x004ea20000008800 */
        /* <DEDUP_REMOVED lines=12> */
[----:B--2---:R3:W2:Y:S01]  /*0b00*/  SYNCS.EXCH.64 URZ, [UR6+0x80], UR10 ;  /* 0x0000800a06ff75b2 */ /* 0x0046a20008000100 */
[----:B------:R3:W1:Y:S01]  /*0b10*/  SYNCS.EXCH.64 URZ, [UR6+0xa0], UR4 ;  /* 0x0000a00406ff75b2 */ /* 0x0006620008000100 */
[----:B------:R3:W1:Y:S01]  /*0b20*/  SYNCS.EXCH.64 URZ, [UR6+0x88], UR10 ;  /* 0x0000880a06ff75b2 */ /* 0x0006620008000100 */
[----:B------:R3:W1:Y:S01]  /*0b30*/  SYNCS.EXCH.64 URZ, [UR6+0xa8], UR4 ;  /* 0x0000a80406ff75b2 */ /* 0x0006620008000100 */
[----:B------:R3:W1:Y:S01]  /*0b40*/  SYNCS.EXCH.64 URZ, [UR6+0x90], UR10 ;  /* 0x0000900a06ff75b2 */ /* 0x0006620008000100 */
[----:B------:R3:W1:Y:S01]  /*0b50*/  SYNCS.EXCH.64 URZ, [UR6+0xb0], UR4 ;  /* 0x0000b00406ff75b2 */ /* 0x0006620008000100 */
[----:B------:R3:W1:Y:S01]  /*0b60*/  SYNCS.EXCH.64 URZ, [UR6+0x98], UR10 ;  /* 0x0000980a06ff75b2 */ /* 0x0006620008000100 */
[----:B------:R3:W1:Y:S02]  /*0b70*/  SYNCS.EXCH.64 URZ, [UR6+0xb8], UR4 ;  /* 0x0000b80406ff75b2 */ /* 0x0006640008000100 */
[----:B---3--:R-:W-:Y:S01]  /*0b80*/  NOP ;  /* 0x0000000000007918 */ /* 0x008fe20000000000 */
.L_x_13:
        /* <DEDUP_REMOVED lines=14> */
[----:B------:R3:W1:Y:S01]  /*0c70*/  SYNCS.EXCH.64 URZ, [UR5+0xd0], UR6 ;  /* 0x0000d00605ff75b2 */ /* 0x0006620008000100 */
[----:B------:R3:W1:Y:S01]  /*0c80*/  SYNCS.EXCH.64 URZ, [UR5+0xc8], UR6 ;  /* 0x0000c80605ff75b2 */ /* 0x0006620008000100 */
[----:B------:R3:W1:Y:S02]  /*0c90*/  SYNCS.EXCH.64 URZ, [UR5+0xd8], UR6 ;  /* 0x0000d80605ff75b2 */ /* 0x0006640008000100 */
[----:B---3--:R-:W-:Y:S01]  /*0ca0*/  NOP ;  /* 0x0000000000007918 */ /* 0x008fe20000000000 */
.L_x_14:
[----:B--2---:R-:W2:Y:S01]  /*0cb0*/  S2UR UR5, SR_CTAID.X ;  /* 0x00000000000579c3 */ /* 0x004ea20000002500 */
[----:B------:R-:W-:-:S05]  /*0cc0*/  CS2R.32 R99, SR_CgaSize ;  /* 0x0000000000637805 */ /* 0x000fca0000008a00 */
[----:B------:R-:W-:-:S05]  /*0cd0*/  IMAD R99, R99, -0xa0, RZ ;  /* 0xffffff6063637824 */ /* 0x000fca00078e02ff */
[----:B------:R-:W-:-:S14]  /*0ce0*/  R2UR UR7, R99 ;  /* 0x00000000630772ca */ /* 0x000fdc00000e0000 */
[----:B------:R-:W3:Y:S01]  /*0cf0*/  LDCU UR7, c[0x0][UR7+0x2b0] ;  /* 0x00005600070777ac */ /* 0x000ee20008000800 */
[----:B------:R-:W-:Y:S01]  /*0d00*/  NOP ;  /* 0x0000000000007918 */ /* 0x000fe20000000000 */
[----:B------:R-:W-:-:S05]  /*0d10*/  CS2R.32 R99, SR_CgaSize ;  /* 0x0000000000637805 */ /* 0x000fca0000008a00 */
[----:B------:R-:W-:-:S05]  /*0d20*/  IMAD R99, R99, -0xa0, RZ ;  /* 0xffffff6063637824 */ /* 0x000fca00078e02ff */
[----:B------:R-:W-:-:S14]  /*0d30*/  R2UR UR6, R99 ;  /* 0x00000000630672ca */ /* 0x000fdc00000e0000 */
[----:B------:R-:W4:Y:S01]  /*0d40*/  LDCU UR6, c[0x0][UR6+0x2b4] ;  /* 0x00005680060677ac */ /* 0x000f220008000800 */
[----:B------:R-:W1:Y:S08]  /*0d50*/  S2UR UR4, SR_CTAID.Y ;  /* 0x00000000000479c3 */ /* 0x000e700000002600 */
[----:B------:R-:W4:Y:S01]  /*0d60*/  LDC R9, c[0x0][0xb24] ;  /* 0x0002c900ff097b82 */ /* 0x000f220000000800 */
[----:B--2---:R-:W-:-:S02]  /*0d70*/  I2FP.F32.U32 R5, UR5 ;  /* 0x0000000500057c45 */ /* 0x004fc40008201000 */
[----:B------:R-:W-:-:S05]  /*0d80*/  CS2R.32 R3, SR_CgaSize ;  /* 0x0000000000037805 */ /* 0x000fca0000008a00 */
[----:B------:R-:W-:-:S06]  /*0d90*/  IMAD R3, R3, -0xa0, RZ ;  /* 0xffffff6003037824 */ /* 0x000fcc00078e02ff */
[----:B------:R-:W2:Y:S01]  /*0da0*/  LDC R3, c[0x0][R3+0x2a0] ;  /* 0x0000a80003037b82 */ /* 0x000ea20000000800 */
[----:B------:R-:W-:Y:S01]  /*0db0*/  MOV R99, UR5 ;  /* 0x0000000500637c02 */ /* 0x000fe20008000f00 */
[----:B---3--:R-:W-:Y:S01]  /*0dc0*/  FMUL R5, R5, UR7 ;  /* 0x0000000705057c20 */ /* 0x008fe20008400000 */
[----:B-1----:R-:W-:Y:S02]  /*0dd0*/  I2FP.F32.U32 R4, UR4 ;  /* 0x0000000400047c45 */ /* 0x002fe40008201000 */
[----:B------:R-:W-:-:S05]  /*0de0*/  CS2R.32 R2, SR_CgaSize ;  /* 0x0000000000027805 */ /* 0x000fca0000008a00 */
[----:B------:R-:W-:-:S06]  /*0df0*/  IMAD R2, R2, -0xa0, RZ ;  /* 0xffffff6002027824 */ /* 0x000fcc00078e02ff */
[----:B------:R-:W1:Y:S01]  /*0e00*/  LDC R2, c[0x0][R2+0x2a4] ;  /* 0x0000a90002027b82 */ /* 0x000e620000000800 */
[----:B------:R-:W3:Y:S01]  /*0e10*/  F2I.U32.TRUNC.NTZ R96, R5 ;  /* 0x0000000500607305 */ /* 0x000ee2000020f000 */
[----:B------:R-:W-:Y:S01]  /*0e20*/  MOV R97, UR4 ;  /* 0x0000000400617c02 */ /* 0x000fe20008000f00 */
[----:B----4-:R-:W-:-:S05]  /*0e30*/  FMUL R4, R4, UR6 ;  /* 0x0000000604047c20 */ /* 0x010fca0008400000 */
[----:B------:R-:W-:Y:S01]  /*0e40*/  BAR.SYNC.DEFER_BLOCKING 0x0 ;  /* 0x0000000000007b1d */ /* 0x000fe20000010000 */
[----:B------:R-:W-:-:S05]  /*0e50*/  ISETP.GE.AND P0, PT, R9, 0x1, PT ;  /* 0x000000010900780c */ /* 0x000fca0003f06270 */
[----:B------:R-:W4:Y:S02]  /*0e60*/  F2I.U32.TRUNC.NTZ R81, R4 ;  /* 0x0000000400517305 */ /* 0x000f24000020f000 */
[----:B------:R-:W1:Y:S01]  /*0e70*/  S2UR UR36, SR_CTAID.Z ;  /* 0x00000000002479c3 */ /* 0x000e620000002700 */
[----:B---3--:R-:W-:-:S05]  /*0e80*/  IADD3 R96, PT, PT, -R96, RZ, RZ ;  /* 0x000000ff60607210 */ /* 0x008fca0007ffe1ff */
[----:B--2---:R-:W-:Y:S01]  /*0e90*/  IMAD R96, R3, R96, UR5 ;  /* 0x0000000503607e24 */ /* 0x004fe2000f8e0260 */
[----:B----4-:R-:W-:-:S05]  /*0ea0*/  IADD3 R81, PT, PT, -R81, RZ, RZ ;  /* 0x000000ff51517210 */ /* 0x010fca0007ffe1ff */
[----:B-1----:R-:W-:Y:S01]  /*0eb0*/  IMAD R81, R2, R81, UR4 ;  /* 0x0000000402517e24 */ /* 0x002fe2000f8e0251 */
[----:B------:R-:W-:Y:S06]  /*0ec0*/  @!P0 BRA `(.L_x_15) ;  /* 0x0000000000b88947 */ /* 0x000fec0003800000 */
[----:B------:R-:W1:Y:S01]  /*0ed0*/  LDC.64 R4, c[0x0][0xb18] ;  /* 0x0002c600ff047b82 */ /* 0x000e620000000a00 */
[----:B------:R-:W-:-:S07]  /*0ee0*/  ISETP.NE.AND P0, PT, R9, 0x1, PT ;  /* 0x000000010900780c */ /* 0x000fce0003f05270 */
[----:B------:R-:W2:Y:S08]  /*0ef0*/  LDC R10, c[0x0][0xb0c] ;  /* 0x0002c300ff0a7b82 */ /* 0x000eb00000000800 */
[----:B------:R-:W3:Y:S08]  /*0f00*/  LDC R11, c[0x0][0x370] ;  /* 0x0000dc00ff0b7b82 */ /* 0x000ef00000000800 */
[----:B------:R-:W4:Y:S01]  /*0f10*/  LDC R12, c[0x0][0x374] ;  /* 0x0000dd00ff0c7b82 */ /* 0x000f220000000800 */
[----:B-1----:R-:W-:-:S07]  /*0f20*/  ISETP.NE.AND P1, PT, R4, 0x1, PT ;  /* 0x000000010400780c */ /* 0x002fce0003f25270 */
[----:B------:R-:W3:Y:S01]  /*0f30*/  LDC.64 R6, c[0x0][0xb10] ;  /* 0x0002c400ff067b82 */ /* 0x000ee20000000a00 */
[----:B--2---:R-:W-:-:S07]  /*0f40*/  ISETP.NE.AND P2, PT, R10, 0x1, PT ;  /* 0x000000010a00780c */ /* 0x004fce0003f45270 */
[----:B------:R-:W1:Y:S08]  /*0f50*/  LDC R8, c[0x0][0xb20] ;  /* 0x0002c800ff087b82 */ /* 0x000e700000000800 */
[----:B------:R-:W2:Y:S01]  /*0f60*/  LDC.64 R2, c[0x0][0xb28] ;  /* 0x0002ca00ff027b82 */ /* 0x000ea20000000a00 */
[----:B----4-:R-:W-:-:S04]  /*0f70*/  IMAD.HI.U32 R13, R12, R5, RZ ;  /* 0x000000050c0d7227 */ /* 0x010fc800078e00ff */
[----:B------:R-:W-:-:S04]  /*0f80*/  IMAD.HI.U32 R5, R97, R5, RZ ;  /* 0x0000000561057227 */ /* 0x000fc800078e00ff */
[----:B---3--:R-:W-:-:S04]  /*0f90*/  IMAD.HI.U32 R14, R11, R6, RZ ;  /* 0x000000060b0e7227 */ /* 0x008fc800078e00ff */
[----:B------:R-:W-:Y:S01]  /*0fa0*/  IMAD.HI.U32 R16, R99, R6, RZ ;  /* 0x0000000663107227 */ /* 0x000fe200078e00ff */
[-C--:B------:R-:W-:Y:S02]  /*0fb0*/  @P2 SHF.R.U32.HI R11, RZ, R7.reuse, R14 ;  /* 0x00000007ff0b2219 */ /* 0x080fe4000001160e */
[-C--:B-1----:R-:W-:Y:S02]  /*0fc0*/  @P1 SHF.R.U32.HI R12, RZ, R8.reuse, R13 ;  /* 0x00000008ff0c1219 */ /* 0x082fe4000001160d */
[----:B------:R-:W-:Y:S02]  /*0fd0*/  SHF.R.U32.HI R8, RZ, R8, R5 ;  /* 0x00000008ff087219 */ /* 0x000fe40000011605 */
[----:B------:R-:W-:Y:S02]  /*0fe0*/  SHF.R.U32.HI R16, RZ, R7, R16 ;  /* 0x00000007ff107219 */ /* 0x000fe40000011610 */
[----:B------:R-:W-:Y:S01]  /*0ff0*/  SEL R5, R97, R8, !P1 ;  /* 0x0000000861057207 */ /* 0x000fe20004800000 */
[----:B--2---:R-:W-:Y:S01]  /*1000*/  IMAD.HI.U32 R14, R12, R2, RZ ;  /* 0x000000020c0e7227 */ /* 0x004fe200078e00ff */
[----:B------:R-:W-:-:S03]  /*1010*/  SEL R7, R99, R16, !P2 ;  /* 0x0000001063077207 */ /* 0x000fc60005000000 */
[----:B------:R-:W-:Y:S01]  /*1020*/  IMAD.HI.U32 R6, R11, R2, RZ ;  /* 0x000000020b067227 */ /* 0x000fe200078e00ff */
[----:B------:R-:W-:-:S04]  /*1030*/  @P0 SHF.R.U32.HI R12, RZ, R3, R14 ;  /* 0x00000003ff0c0219 */ /* 0x000fc8000001160e */
[----:B------:R-:W-:Y:S01]  /*1040*/  @P0 SHF.R.U32.HI R11, RZ, R3, R6 ;  /* 0x00000003ff0b0219 */ /* 0x000fe20000011606 */
[----:B------:R-:W-:-:S04]  /*1050*/  IMAD R12, R12, R9, RZ ;  /* 0x000000090c0c7224 */ /* 0x000fc800078e02ff */
[----:B------:R-:W-:Y:S01]  /*1060*/  IMAD R6, R11, R9, RZ ;  /* 0x000000090b067224 */ /* 0x000fe200078e02ff */
[----:B------:R-:W-:-:S04]  /*1070*/  ISETP.GE.AND P1, PT, R5, R12, PT ;  /* 0x0000000c0500720c */ /* 0x000fc80003f26270 */
[----:B------:R-:W-:Y:S01]  /*1080*/  ISETP.GE.OR P1, PT, R7, R6, P1 ;  /* 0x000000060700720c */ /* 0x000fe20000f26670 */
[----:B------:R-:W-:-:S05]  /*1090*/  IMAD.HI.U32 R6, R5, R2, RZ ;  /* 0x0000000205067227 */ /* 0x000fca00078e00ff */
[----:B------:R-:W-:-:S04]  /*10a0*/  SHF.R.U32.HI R6, RZ, R3, R6 ;  /* 0x00000003ff067219 */ /* 0x000fc80000011606 */
[----:B------:R-:W-:-:S03]  /*10b0*/  SEL R6, R5, R6, !P0 ;  /* 0x0000000605067207 */ /* 0x000fc60004000000 */
[----:B------:R-:W-:Y:S01]  /*10c0*/  @!P1 IMAD.HI.U32 R8, R7, R2, RZ ;  /* 0x0000000207089227 */ /* 0x000fe200078e00ff */
[----:B------:R-:W-:-:S04]  /*10d0*/  IADD3 R2, PT, PT, -R6, RZ, RZ ;  /* 0x000000ff06027210 */ /* 0x000fc80007ffe1ff */
[----:B------:R-:W-:Y:S01]  /*10e0*/  @!P1 SHF.R.U32.HI R8, RZ, R3, R8 ;  /* 0x00000003ff089219 */ /* 0x000fe20000011608 */
[----:B------:R-:W-:-:S03]  /*10f0*/  IMAD R2, R9, R2, R5 ;  /* 0x0000000209027224 */ /* 0x000fc600078e0205 */
[----:B------:R-:W-:Y:S02]  /*1100*/  @!P1 SEL R3, R7, R8, !P0 ;  /* 0x0000000807039207 */ /* 0x000fe40004000000 */
[----:B------:R-:W-:-:S03]  /*1110*/  IADD3 R8, PT, PT, -R5, RZ, RZ ;  /* 0x000000ff05087210 */ /* 0x000fc60007ffe1ff */
[--C-:B------:R-:W-:Y:S02]  /*1120*/  @!P1 IMAD.IADD R6, R6, 0x1, -R3.reuse ;  /* 0x0000000106069824 */ /* 0x100fe400078e0a03 */
[----:B------:R-:W-:Y:S01]  /*1130*/  @!P1 IMAD R3, R2, R11, R3 ;  /* 0x0000000b02039224 */ /* 0x000fe200078e0203 */
[----:B------:R-:W-:Y:S01]  /*1140*/  IADD3 R2, PT, PT, -R7, RZ, RZ ;  /* 0x000000ff07027210 */ /* 0x000fe20007ffe1ff */
[----:B------:R-:W-:Y:S02]  /*1150*/  @!P1 IMAD R5, R6, R9, R7 ;  /* 0x0000000906059224 */ /* 0x000fe400078e0207 */
[----:B------:R-:W-:Y:S02]  /*1160*/  IMAD R8, R4, R8, R97 ;  /* 0x0000000804087224 */ /* 0x000fe400078e0261 */
[----:B------:R-:W-:Y:S02]  /*1170*/  @!P1 IMAD.MOV.U32 R7, RZ, RZ, R3 ;  /* 0x000000ffff079224 */ /* 0x000fe400078e0003 */
[----:B------:R-:W-:-:S02]  /*1180*/  IMAD R2, R10, R2, R99 ;  /* 0x000000020a027224 */ /* 0x000fc400078e0263 */
[----:B------:R-:W-:Y:S02]  /*1190*/  IMAD R97, R5, R4, R8 ;  /* 0x0000000405617224 */ /* 0x000fe400078e0208 */
[----:B------:R-:W-:Y:S02]  /*11a0*/  IMAD R99, R7, R10, R2 ;  /* 0x0000000a07637224 */ /* 0x000fe400078e0202 */
.L_x_15:
[----:B------:R-:W1:Y:S01]  /*11b0*/  LDCU UR4, c[0x0][0xb30] ;  /* 0x00016600ff0477ac */ /* 0x000e620008000800 */
[----:B------:R-:W2:Y:S08]  /*11c0*/  S2UR UR37, SR_CgaCtaId ;  /* 0x00000000002579c3 */ /* 0x000eb00000008800 */
[----:B------:R-:W3:Y:S01]  /*11d0*/  LDC R40, c[0x0][0xb24] ;  /* 0x0002c900ff287b82 */ /* 0x000ee20000000800 */
[----:B-1----:R-:W-:-:S09]  /*11e0*/  UISETP.NE.AND UP1, UPT, UR4, 0x1, UPT ;  /* 0x000000010400788c */ /* 0x002fd2000bf25270 */
[----:B--2---:R-:W-:Y:S05]  /*11f0*/  BRA.U UP1, `(.L_x_16) ;  /* 0x0000000101407547 */ /* 0x004fea000b800000 */
[----:B------:R-:W1:Y:S08]  /*1200*/  LDC.64 R4, c[0x0][0xb10] ;  /* 0x0002c400ff047b82 */ /* 0x000e700000000a00 */
[----:B------:R-:W2:Y:S08]  /*1210*/  LDC.64 R2, c[0x0][0xb18] ;  /* 0x0002c600ff027b82 */ /* 0x000eb00000000a00 */
[----:B------:R-:W4:Y:S08]  /*1220*/  LDC R6, c[0x0][0xb20] ;  /* 0x0002c800ff067b82 */ /* 0x000f300000000800 */
[----:B------:R-:W3:Y:S01]  /*1230*/  LDC R8, c[0x0][0xb0c] ;  /* 0x0002c300ff087b82 */ /* 0x000ee20000000800 */
[----:B-1----:R-:W-:-:S05]  /*1240*/  IMAD.HI.U32 R4, R99, R4, RZ ;  /* 0x0000000463047227 */ /* 0x002fca00078e00ff */
[----:B------:R-:W-:Y:S01]  /*1250*/  SHF.R.U32.HI R4, RZ, R5, R4 ;  /* 0x00000005ff047219 */ /* 0x000fe20000011604 */
[----:B--2---:R-:W-:Y:S01]  /*1260*/  IMAD.HI.U32 R3, R97, R3, RZ ;  /* 0x0000000361037227 */ /* 0x004fe200078e00ff */
[----:B------:R-:W-:-:S04]  /*1270*/  ISETP.NE.AND P0, PT, R2, 0x1, PT ;  /* 0x000000010200780c */ /* 0x000fc80003f05270 */
[----:B----4-:R-:W-:-:S04]  /*1280*/  SHF.R.U32.HI R6, RZ, R6, R3 ;  /* 0x00000006ff067219 */ /* 0x010fc80000011603 */
[----:B------:R-:W-:Y:S02]  /*1290*/  SEL R3, R97, R6, !P0 ;  /* 0x0000000661037207 */ /* 0x000fe40004000000 */
[----:B---3--:R-:W-:-:S04]  /*12a0*/  ISETP.NE.AND P1, PT, R8, 0x1, PT ;  /* 0x000000010800780c */ /* 0x008fc80003f25270 */
[----:B------:R-:W-:-:S05]  /*12b0*/  SEL R4, R99, R4, !P1 ;  /* 0x0000000463047207 */ /* 0x000fca0004800000 */
[----:B------:R-:W-:Y:S02]  /*12c0*/  IMAD.IADD R5, R3, 0x1, -R4 ;  /* 0x0000000103057824 */ /* 0x000fe400078e0a04 */
[----:B------:R-:W-:Y:S02]  /*12d0*/  IMAD.IADD R3, R4, 0x1, -R3 ;  /* 0x0000000104037824 */ /* 0x000fe400078e0a03 */
[----:B------:R-:W-:Y:S02]  /*12e0*/  IMAD R99, R5, R8, R99 ;  /* 0x0000000805637224 */ /* 0x000fe400078e0263 */
[----:B------:R-:W-:-:S07]  /*12f0*/  IMAD R97, R3, R2, R97 ;  /* 0x0000000203617224 */ /* 0x000fce00078e0261 */
.L_x_16:
[----:B------:R-:W-:Y:S01]  /*1300*/  BAR.SYNC.DEFER_BLOCKING 0x0 ;  /* 0x0000000000007b1d */ /* 0x000fe20000010000 */
[----:B------:R-:W-:Y:S01]  /*1310*/  UISETP.NE.AND UP1, UPT, UR8, 0x2, UPT ;  /* 0x000000020800788c */ /* 0x000fe2000bf25270 */
[----:B------:R-:W-:Y:S02]  /*1320*/  ISETP.NE.OR P5, PT, R0, 0x2, !P5 ;  /* 0x000000020000780c */ /* 0x000fe40006fa5670 */
[----:B------:R-:W-:-:S06]  /*1330*/  LOP3.LUT R2, R103, 0x1f, RZ, 0xc0, !PT ;  /* 0x0000001f67027812 */ /* 0x000fcc00078ec0ff */
[----:B------:R-:W-:Y:S05]  /*1340*/  BRA.U UP1, `(.L_x_17) ;  /* 0x0000001101547547 */ /* 0x000fea000b800000 */
[----:B------:R-:W1:Y:S01]  /*1350*/  LDCU UR13, c[0x0][0x38c] ;  /* 0x00007180ff0d77ac */ /* 0x000e620008000800 */
[----:B------:R-:W2:Y:S01]  /*1360*/  LDC R9, c[0x0][0x370] ;  /* 0x0000dc00ff097b82 */ /* 0x000ea20000000800 */
[----:B------:R-:W-:Y:S01]  /*1370*/  PLOP3.LUT P1, PT, PT, PT, UP2, 0x80, 0x8 ;  /* 0x000000000008781c */ /* 0x000fe20003f2f028 */
[----:B------:R-:W-:Y:S01]  /*1380*/  IMAD.MOV.U32 R15, RZ, RZ, 0x1 ;  /* 0x00000001ff0f7424 */ /* 0x000fe200078e00ff */
[----:B------:R-:W-:Y:S01]  /*1390*/  ISETP.EQ.OR P4, PT, R2, RZ, P5 ;  /* 0x000000ff0200720c */ /* 0x000fe20002f82670 */
[----:B------:R-:W-:Y:S01]  /*13a0*/  IMAD.MOV.U32 R14, RZ, RZ, RZ ;  /* 0x000000ffff0e7224 */ /* 0x000fe200078e00ff */
[----:B------:R-:W-:Y:S02]  /*13b0*/  PLOP3.LUT P1, PT, P1, PT, PT, 0x8, 0x80 ;  /* 0x000000000080781c */ /* 0x000fe40000f2e170 */
[----:B------:R-:W-:Y:S01]  /*13c0*/  CS2R R12, SRZ ;  /* 0x00000000000c7805 */ /* 0x000fe2000001ff00 */
[----:B------:R-:W-:Y:S01]  /*13d0*/  IMAD.MOV.U32 R10, RZ, RZ, 0x1 ;  /* 0x00000001ff0a7424 */ /* 0x000fe200078e00ff */
[----:B------:R-:W4:Y:S01]  /*13e0*/  LDC R0, c[0x0][0x374] ;  /* 0x0000dd00ff007b82 */ /* 0x000f220000000800 */
[----:B------:R-:W2:Y:S01]  /*13f0*/  LDCU.64 UR22, c[0x0][0x348] ;  /* 0x00006900ff1677ac */ /* 0x000ea20008000a00 */
[----:B------:R-:W-:Y:S01]  /*1400*/  UMOV UR6, URZ ;  /* 0x000000ff00067c82 */ /* 0x000fe20008000000 */
[----:B-1----:R-:W-:-:S04]  /*1410*/  UIADD3 UR5, UPT, UPT, UR13, 0x3f, URZ ;  /* 0x0000003f0d057890 */ /* 0x002fc8000fffe0ff */
[----:B------:R-:W-:-:S04]  /*1420*/  USHF.R.S32.HI UR4, URZ, 0x1f, UR5 ;  /* 0x0000001fff047899 */ /* 0x000fc80008011405 */
[----:B------:R-:W-:-:S04]  /*1430*/  ULEA.HI UR4, UR4, UR5, URZ, 0x6 ;  /* 0x0000000504047291 */ /* 0x000fc8000f8f30ff */
[----:B------:R-:W-:Y:S02]  /*1440*/  USHF.R.S32.HI UR15, URZ, 0x6, UR4 ;  /* 0x00000006ff0f7899 */ /* 0x000fe40008011404 */
[----:B------:R-:W-:Y:S02]  /*1450*/  UIADD3 UR4, UPT, UPT, UR13, -0x1, URZ ;  /* 0xffffffff0d047890 */ /* 0x000fe4000fffe0ff */
[----:B------:R-:W-:Y:S02]  /*1460*/  UISETP.LT.U32.AND UP0, UPT, UR15, 0x4, UPT ;  /* 0x000000040f00788c */ /* 0x000fe4000bf01070 */
[----:B------:R-:W-:Y:S02]  /*1470*/  UISETP.GE.U32.AND UP1, UPT, UR4, -0x7f, UPT ;  /* 0xffffff810400788c */ /* 0x000fe4000bf26070 */
[----:B------:R-:W-:Y:S02]  /*1480*/  USEL UR14, UR15, 0x4, UP0 ;  /* 0x000000040f0e7887 */ /* 0x000fe40008000000 */
[----:B------:R-:W-:-:S02]  /*1490*/  UIADD3 UR13, UPT, UPT, UR13, 0x7e, URZ ;  /* 0x0000007e0d0d7890 */ /* 0x000fc4000fffe0ff */
[----:B------:R-:W-:Y:S02]  /*14a0*/  UIADD3 UR5, UPT, UPT, UR14, -0x1, URZ ;  /* 0xffffffff0e057890 */ /* 0x000fe4000fffe0ff */
[----:B------:R-:W-:-:S03]  /*14b0*/  UIADD3 UR7, UPT, UPT, UR15, -UR14, URZ ;  /* 0x8000000e0f077290 */ /* 0x000fc6000fffe0ff */
[----:B------:R-:W-:-:S04]  /*14c0*/  @UP1 UIADD3 UR5, UPT, UPT, UR14, URZ, URZ ;  /* 0x000000ff0e051290 */ /* 0x000fc8000fffe0ff */
[----:B--2---:R-:W-:-:S12]  /*14d0*/  UIADD3 UR5, UPT, UPT, UR5, 0x1, URZ ;  /* 0x0000000105057890 */ /* 0x004fd8000fffe0ff */
.L_x_35:
[----:B------:R-:W-:Y:S01]  /*14e0*/  UISETP.NE.AND UP0, UPT, UR37, URZ, UPT ;  /* 0x000000ff2500728c */ /* 0x000fe2000bf05270 */
[----:B------:R-:W1:Y:S08]  /*14f0*/  S2UR UR37, SR_CgaCtaId ;  /* 0x00000000002579c3 */ /* 0x000e700000008800 */
[----:B------:R-:W-:Y:S05]  /*1500*/  BRA.U UP0, `(.L_x_18) ;  /* 0x0000000100347547 */ /* 0x000fea000b800000 */
[----:B------:R-:W2:Y:S01]  /*1510*/  S2R R2, SR_CgaCtaId ;  /* 0x0000000000027919 */ /* 0x000ea20000008800 */
[----:B------:R-:W-:-:S04]  /*1520*/  MOV R3, 0x400 ;  /* 0x0000040000037802 */ /* 0x000fc80000000f00 */
[----:B--2---:R-:W-:Y:S02]  /*1530*/  LEA R3, R2, R3, 0x18 ;  /* 0x0000000302037211 */ /* 0x004fe400078ec0ff */
[----:B------:R-:W-:-:S03]  /*1540*/  SHF.L.U32 R2, R10, 0x1f, RZ ;  /* 0x0000001f0a027819 */ /* 0x000fc600000006ff */
[----:B------:R-:W-:-:S04]  /*1550*/  IMAD R3, R12, 0x8, R3 ;  /* 0x000000080c037824 */ /* 0x000fc800078e0203 */
[----:B------:R-:W2:Y:S02]  /*1560*/  SYNCS.PHASECHK.TRANS64.TRYWAIT P0, [R3+URZ+0xd0], R2 ;  /* 0x0000d002030075a7 */ /* 0x000ea400080011ff */
[----:B--2---:R-:W-:Y:S05]  /*1570*/  @!P0 BRA `(.L_x_19) ;  /* 0x0000004800dc8947 */ /* 0x004fea0003800000 */
.L_x_95:
[----:B------:R-:W-:Y:S01]  /*1580*/  VIADD R12, R12, 0x1 ;  /* 0x000000010c0c7836 */ /* 0x000fe20000000000 */
[----:B------:R2:W-:Y:S04]  /*1590*/  SYNCS.ARRIVE.TRANS64.A1T0 RZ, [R3+URZ+0xc0], RZ ;  /* 0x0000c0ff03ff79a7 */ /* 0x0005e800081000ff */
[----:B------:R-:W-:-:S04]  /*15a0*/  ISETP.NE.AND P0, PT, R12, 0x2, PT ;  /* 0x000000020c00780c */ /* 0x000fc80003f05270 */
[----:B------:R-:W-:Y:S02]  /*15b0*/  SEL R12, R12, RZ, P0 ;  /* 0x000000ff0c0c7207 */ /* 0x000fe40000000000 */
[----:B--2---:R-:W-:-:S04]  /*15c0*/  SEL R3, RZ, 0x1, P0 ;  /* 0x00000001ff037807 */ /* 0x004fc80000000000 */
[----:B------:R-:W-:-:S07]  /*15d0*/  LOP3.LUT R10, R10, R3, RZ, 0x3c, !PT ;  /* 0x000000030a0a7212 */ /* 0x000fce00078e3cff */
.L_x_18:
[----:B------:R-:W-:Y:S01]  /*15e0*/  UMOV UR4, 0x400 ;  /* 0x0000040000047882 */ /* 0x000fe20000000000 */
[----:B------:R-:W-:Y:S01]  /*15f0*/  SHF.L.U32 R2, R15, 0x1f, RZ ;  /* 0x0000001f0f027819 */ /* 0x000fe200000006ff */
[----:B-1----:R-:W-:Y:S01]  /*1600*/  ULEA UR4, UR37, UR4, 0x18 ;  /* 0x0000000425047291 */ /* 0x002fe2000f8ec0ff */
[----:B------:R-:W-:Y:S01]  /*1610*/  R2UR UR35, R99 ;  /* 0x00000000632372ca */ /* 0x000fe200000e0000 */
[----:B------:R-:W-:Y:S01]  /*1620*/  UISETP.GE.U32.AND UP0, UPT, UR13, 0x7f, UPT ;  /* 0x0000007f0d00788c */ /* 0x000fe2000bf06070 */
[----:B------:R-:W-:Y:S01]  /*1630*/  R2UR UR11, R97 ;  /* 0x00000000610b72ca */ /* 0x000fe200000e0000 */
[----:B------:R-:W-:Y:S01]  /*1640*/  ULEA UR8, UR6, UR4, 0x3 ;  /* 0x0000000406087291 */ /* 0x000fe2000f8e18ff */
[----:B------:R-:W-:-:S08]  /*1650*/  UMOV UR24, URZ ;  /* 0x000000ff00187c82 */ /* 0x000fd00008000000 */
[----:B------:R1:W2:Y:S01]  /*1660*/  SYNCS.PHASECHK.TRANS64.TRYWAIT P0, [UR8+0x20], R2 ;  /* 0x00002002ff0075a7 */ /* 0x0002a20008001108 */
[----:B------:R-:W-:Y:S02]  /*1670*/  USHF.L.U32 UR35, UR35, 0x6, URZ ;  /* 0x0000000623237899 */ /* 0x000fe400080006ff */
[----:B------:R-:W-:Y:S01]  /*1680*/  USHF.L.U32 UR11, UR11, 0x6, URZ ;  /* 0x000000060b0b7899 */ /* 0x000fe200080006ff */
[----:B------:R-:W-:Y:S11]  /*1690*/  BRA.U !UP0, `(.L_x_20) ;  /* 0x0000000108a47547 */ /* 0x000ff6000b800000 */
[----:B------:R-:W-:Y:S01]  /*16a0*/  UMOV UR16, URZ ;  /* 0x000000ff00107c82 */ /* 0x000fe20008000000 */
[----:B------:R-:W-:-:S05]  /*16b0*/  UMOV UR17, UR6 ;  /* 0x0000000600117c82 */ /* 0x000fca0008000000 */
.L_x_25:
[----:B-1----:R-:W-:Y:S01]  /*16c0*/  ULEA UR33, UR17, UR4, 0x3 ;  /* 0x0000000411217291 */ /* 0x002fe2000f8e18ff */
[----:B--2---:R-:W-:Y:S01]  /*16d0*/  @!P5 MOV R3, 0x2000 ;  /* 0x000020000003d802 */ /* 0x004fe20000000f00 */
[----:B--2---:R-:W-:Y:S10]  /*16e0*/  @P0 BRA `(.L_x_21) ;  /* 0x00000000000c0947 */ /* 0x004ff40003800000 */
[----:B------:R-:W-:-:S04]  /*16f0*/  SHF.L.U32 R5, R15, 0x1f, RZ ;  /* 0x0000001f0f057819 */ /* 0x000fc800000006ff */
[----:B------:R-:W2:Y:S02]  /*1700*/  SYNCS.PHASECHK.TRANS64.TRYWAIT P0, [UR33+0x20], R5 ;  /* 0x00002005ff0075a7 */ /* 0x000ea40008001121 */
[----:B--2---:R-:W-:Y:S05]  /*1710*/  @!P0 BRA `(.L_x_22) ;  /* 0x0000004800888947 */ /* 0x004fea0003800000 */
.L_x_21:
[----:B------:R2:W-:Y:S01]  /*1720*/  @!P5 SYNCS.ARRIVE.TRANS64 RZ, [UR33], R3 ;  /* 0x00000003ffffd9a7 */ /* 0x0005e20008000021 */
[----:B------:R-:W-:Y:S04]  /*1730*/  BSSY.RECONVERGENT B0, `(.L_x_23) ;  /* 0x0000003000007945 */ /* 0x000fe80003800200 */
[----:B------:R-:W-:Y:S05]  /*1740*/  @P4 BRA `(.L_x_24) ;  /* 0x0000000000044947 */ /* 0x000fea0003800000 */
[----:B------:R-:W-:Y:S05]  /*1750*/  BPT.TRAP 0x1 ;  /* 0x000000040000795c */ /* 0x000fea0000300000 */
.L_x_24:
[----:B------:R-:W-:Y:S05]  /*1760*/  BSYNC.RECONVERGENT B0 ;  /* 0x0000000000007941 */ /* 0x000fea0003800200 */
.L_x_23:
[----:B------:R-:W-:Y:S02]  /*1770*/  UIADD3 UR6, UPT, UPT, UR17, 0x1, URZ ;  /* 0x0000000111067890 */ /* 0x000fe4000fffe0ff */
[----:B------:R-:W-:Y:S02]  /*1780*/  UIADD3 UR26, UP1, UPT, UR22, 0x80, URZ ;  /* 0x00000080161a7890 */ /* 0x000fe4000ff3e0ff */
[----:B------:R-:W-:Y:S02]  /*1790*/  UISETP.NE.AND UP0, UPT, UR6, 0x4, UPT ;  /* 0x000000040600788c */ /* 0x000fe4000bf05270 */
[----:B------:R-:W-:Y:S02]  /*17a0*/  USHF.L.U32 UR34, UR16, 0x6, URZ ;  /* 0x0000000610227899 */ /* 0x000fe400080006ff */
[----:B------:R-:W-:Y:S02]  /*17b0*/  USEL UR9, URZ, 0x1, UP0 ;  /* 0x00000001ff097887 */ /* 0x000fe40008000000 */
[----:B------:R-:W-:-:S02]  /*17c0*/  USEL UR6, UR6, URZ, UP0 ;  /* 0x000000ff06067287 */ /* 0x000fc40008000000 */
[----:B------:R-:W-:Y:S02]  /*17d0*/  UIADD3 UR20, UP0, UPT, UR22, 0x180, URZ ;  /* 0x0000018016147890 */ /* 0x000fe4000ff1e0ff */
[----:B------:R-:W-:Y:S01]  /*17e0*/  ULEA UR8, UR6, UR4, 0x3 ;  /* 0x0000000406087291 */ /* 0x000fe2000f8e18ff */
[----:B------:R-:W-:Y:S01]  /*17f0*/  LOP3.LUT R15, R15, UR9, RZ, 0x3c, !PT ;  /* 0x000000090f0f7c12 */ /* 0x000fe2000f8e3cff */
[----:B------:R-:W-:Y:S02]  /*1800*/  UIADD3.X UR27, UPT, UPT, URZ, UR23, URZ, UP1, !UPT ;  /* 0x00000017ff1b7290 */ /* 0x000fe40008ffe4ff */
[----:B------:R-:W-:Y:S01]  /*1810*/  UIADD3.X UR21, UPT, UPT, URZ, UR23, URZ, UP0, !UPT ;  /* 0x00000017ff157290 */ /* 0x000fe200087fe4ff */
[----:B-1----:R-:W-:Y:S01]  /*1820*/  SHF.L.U32 R2, R15, 0x1f, RZ ;  /* 0x0000001f0f027819 */ /* 0x002fe200000006ff */
[----:B------:R-:W-:Y:S01]  /*1830*/  UMOV UR18, 0x0 ;  /* 0x0000000000127882 */ /* 0x000fe20000000000 */
[----:B------:R-:W-:Y:S01]  /*1840*/  UMOV UR19, 0x10000000 ;  /* 0x1000000000137882 */ /* 0x000fe20000000000 */
[----:B------:R-:W-:Y:S01]  /*1850*/  UMOV UR12, UR36 ;  /* 0x00000024000c7c82 */ /* 0x000fe20008000000 */
[----:B------:R1:W1:Y:S01]  /*1860*/  SYNCS.PHASECHK.TRANS64.TRYWAIT P0, [UR8+0x20], R2 ;  /* 0x00002002ff0075a7 */ /* 0x0002620008001108 */
[----:B------:R-:W-:Y:S01]  /*1870*/  ULEA UR8, UR17, UR4, 0xc ;  /* 0x0000000411087291 */ /* 0x000fe2000f8e60ff */
[----:B------:R-:W-:Y:S01]  /*1880*/  UMOV UR9, UR33 ;  /* 0x0000002100097c82 */ /* 0x000fe20008000000 */
[----:B------:R-:W-:-:S02]  /*1890*/  UMOV UR10, UR34 ;  /* 0x00000022000a7c82 */ /* 0x000fc40008000000 */
[----:B------:R-:W-:Y:S02]  /*18a0*/  UIADD3 UR32, UPT, UPT, UR8, 0x2400, URZ ;  /* 0x0000240008207890 */ /* 0x000fe4000fffe0ff */
[----:B------:R-:W-:Y:S02]  /*18b0*/  UIADD3 UR8, UPT, UPT, UR8, 0x6400, URZ ;  /* 0x0000640008087890 */ /* 0x000fe4000fffe0ff */
[----:B------:R-:W-:Y:S01]  /*18c0*/  UIADD3 UR16, UPT, UPT, UR16, 0x1, URZ ;  /* 0x0000000110107890 */ /* 0x000fe2000fffe0ff */
[----:B------:R-:W-:Y:S01]  /*18d0*/  UMOV UR24, UR5 ;  /* 0x0000000500187c82 */ /* 0x000fe20008000000 */
[----:B------:R-:W-:Y:S02]  /*18e0*/  UMOV UR17, UR6 ;  /* 0x0000000600117c82 */ /* 0x000fe40008000000 */
[----:B------:R-:W-:Y:S01]  /*18f0*/  UISETP.NE.AND UP0, UPT, UR16, UR5, UPT ;  /* 0x000000051000728c */ /* 0x000fe2000bf05270 */
[----:B------:R1:W-:Y:S02]  /*1900*/  UTMALDG.3D [UR32], [UR26], desc[UR18] ;  /* 0x000012201a0075b4 */ /* 0x0003e40008011000 */
[----:B------:R1:W-:Y:S06]  /*1910*/  UTMALDG.3D [UR8], [UR20], desc[UR18] ;  /* 0x00001208140075b4 */ /* 0x0003ec0008011000 */
[----:B------:R-:W-:Y:S05]  /*1920*/  BRA.U UP0, `(.L_x_25) ;  /* 0xfffffffd00647547 */ /* 0x000fea000b83ffff */
.L_x_20:
[----:B-1----:R-:W-:Y:S01]  /*1930*/  ULEA UR8, UR6, UR4, 0x3 ;  /* 0x0000000406087291 */ /* 0x002fe2000f8e18ff */
[----:B------:R-:W-:Y:S01]  /*1940*/  SHF.L.U32 R2, R15, 0x1f, RZ ;  /* 0x0000001f0f027819 */ /* 0x000fe200000006ff */
[----:B------:R-:W-:Y:S01]  /*1950*/  @!P1 SYNCS.ARRIVE.TRANS64.A1T0 RZ, [UR4+0x58], RZ ;  /* 0x000058ffffff99a7 */ /* 0x000fe20008100004 */
[----:B------:R-:W-:-:S06]  /*1960*/  UISETP.GT.AND UP0, UPT, UR15, UR14, UPT ;  /* 0x0000000e0f00728c */ /* 0x000fcc000bf04270 */
[----:B--2---:R1:W2:Y:S03]  /*1970*/  SYNCS.PHASECHK.TRANS64.TRYWAIT P0, [UR8+0x20], R2 ;  /* 0x00002002ff0075a7 */ /* 0x0042a60008001108 */
[----:B------:R-:W-:Y:S05]  /*1980*/  BRA.U !UP0, `(.L_x_26) ;  /* 0x0000000108a87547 */ /* 0x000fea000b800000 */
[----:B------:R-:W-:Y:S01]  /*1990*/  UIADD3 UR21, UPT, UPT, UR7, UR24, URZ ;  /* 0x0000001807157290 */ /* 0x000fe2000fffe0ff */
[----:B------:R-:W-:-:S11]  /*19a0*/  UMOV UR25, UR6 ;  /* 0x0000000600197c82 */ /* 0x000fd60008000000 */
.L_x_31:
[----:B-1----:R-:W-:Y:S01]  /*19b0*/  ULEA UR17, UR25, UR4, 0x3 ;  /* 0x0000000419117291 */ /* 0x002fe2000f8e18ff */
[----:B--2---:R-:W-:Y:S01]  /*19c0*/  @!P5 MOV R3, 0x2000 ;  /* 0x000020000003d802 */ /* 0x004fe20000000f00 */
[----:B--2---:R-:W-:Y:S10]  /*19d0*/  @P0 BRA `(.L_x_27) ;  /* 0x00000000000c0947 */ /* 0x004ff40003800000 */
[----:B------:R-:W-:-:S04]  /*19e0*/  SHF.L.U32 R5, R15, 0x1f, RZ ;  /* 0x0000001f0f057819 */ /* 0x000fc800000006ff */
[----:B------:R-:W2:Y:S02]  /*19f0*/  SYNCS.PHASECHK.TRANS64.TRYWAIT P0, [UR17+0x20], R5 ;  /* 0x00002005ff0075a7 */ /* 0x000ea40008001111 */
[----:B--2---:R-:W-:Y:S05]  /*1a00*/  @!P0 BRA `(.L_x_28) ;  /* 0x0000004400e48947 */ /* 0x004fea0003800000 */
.L_x_27:
[----:B------:R2:W-:Y:S01]  /*1a10*/  @!P5 SYNCS.ARRIVE.TRANS64 RZ, [UR17], R3 ;  /* 0x00000003ffffd9a7 */ /* 0x0005e20008000011 */
[----:B------:R-:W-:Y:S04]  /*1a20*/  BSSY.RECONVERGENT B0, `(.L_x_29) ;  /* 0x0000003000007945 */ /* 0x000fe80003800200 */
[----:B------:R-:W-:Y:S05]  /*1a30*/  @P4 BRA `(.L_x_30) ;  /* 0x0000000000044947 */ /* 0x000fea0003800000 */
[----:B------:R-:W-:Y:S05]  /*1a40*/  BPT.TRAP 0x1 ;  /* 0x000000040000795c */ /* 0x000fea0000300000 */
.L_x_30:
[----:B------:R-:W-:Y:S05]  /*1a50*/  BSYNC.RECONVERGENT B0 ;  /* 0x0000000000007941 */ /* 0x000fea0003800200 */
.L_x_29:
        /* <DEDUP_REMOVED lines=20> */
[----:B------:R-:W-:Y:S01]  /*1ba0*/  UIADD3 UR8, UPT, UPT, UR8, 0x6400, URZ ;  /* 0x0000640008087890 */ /* 0x000fe2000fffe0ff */
[----:B------:R-:W-:Y:S01]  /*1bb0*/  UMOV UR9, UR17 ;  /* 0x0000001100097c82 */ /* 0x000fe20008000000 */
[----:B------:R-:W-:Y:S01]  /*1bc0*/  UMOV UR10, UR18 ;  /* 0x00000012000a7c82 */ /* 0x000fe20008000000 */
[----:B------:R-:W-:Y:S01]  /*1bd0*/  UIADD3 UR24, UPT, UPT, UR24, 0x1, URZ ;  /* 0x0000000118187890 */ /* 0x000fe2000fffe0ff */
[----:B------:R-:W-:-:S03]  /*1be0*/  UMOV UR25, UR6 ;  /* 0x0000000600197c82 */ /* 0x000fc60008000000 */
[----:B------:R1:W-:Y:S01]  /*1bf0*/  UTMALDG.3D [UR16], [UR30], desc[UR26] ;  /* 0x00001a101e0075b4 */ /* 0x0003e20008011000 */
[----:B------:R-:W-:Y:S01]  /*1c00*/  UISETP.NE.AND UP0, UPT, UR24, UR21, UPT ;  /* 0x000000151800728c */ /* 0x000fe2000bf05270 */
[----:B------:R1:W-:Y:S08]  /*1c10*/  UTMALDG.3D [UR8], [UR28], desc[UR26] ;  /* 0x00001a081c0075b4 */ /* 0x0003f00008011000 */
[----:B------:R-:W-:Y:S05]  /*1c20*/  BRA.U UP0, `(.L_x_31) ;  /* 0xfffffffd00607547 */ /* 0x000fea000b83ffff */
.L_x_26:
[C---:B-1----:R-:W-:Y:S01]  /*1c30*/  LEA R2, R14.reuse, UR4, 0x3 ;  /* 0x000000040e027c11 */ /* 0x042fe2000f8e18ff */
[----:B------:R-:W-:Y:S01]  /*1c40*/  NOP ;  /* 0x0000000000007918 */ /* 0x000fe20000000000 */
[----:B--2---:R-:W-:Y:S02]  /*1c50*/  SHF.L.U32 R3, R13, 0x1f, RZ ;  /* 0x0000001f0d037819 */ /* 0x004fe400000006ff */
[----:B------:R-:W-:Y:S02]  /*1c60*/  LEA R4, R14, UR4, 0x4 ;  /* 0x000000040e047c11 */ /* 0x000fe4000f8e20ff */
[----:B------:R-:W1:Y:S02]  /*1c70*/  SYNCS.PHASECHK.TRANS64.TRYWAIT P0, [R2+URZ+0x60], R3 ;  /* 0x00006003020075a7 */ /* 0x000e6400080011ff */
[----:B-1----:R-:W-:Y:S05]  /*1c80*/  @!P0 BRA `(.L_x_32) ;  /* 0x00000044005c8947 */ /* 0x002fea0003800000 */
.L_x_98:
[----:B------:R-:W2:Y:S01]  /*1c90*/  LDS.128 R4, [R4+0xf0] ;  /* 0x0000f00004047984 */ /* 0x000ea20000000c00 */
[----:B---3--:R-:W-:Y:S01]  /*1ca0*/  ISETP.GE.AND P0, PT, R40, 0x1, PT ;  /* 0x000000012800780c */ /* 0x008fe20003f06270 */
[----:B-1----:R-:W-:Y:S01]  /*1cb0*/  VIADD R2, R2, 0x70 ;  /* 0x0000007002027836 */ /* 0x002fe20000000000 */
[----:B------:R-:W-:Y:S01]  /*1cc0*/  @!PT LDS RZ, [RZ] ;  /* 0x00000000fffff984 */ /* 0x000fe20000000800 */
[----:B------:R-:W-:Y:S01]  /*1cd0*/  @!PT LDS RZ, [RZ] ;  /* 0x00000000fffff984 */ /* 0x000fe20000000800 */
[----:B------:R-:W-:Y:S01]  /*1ce0*/  @!PT LDS RZ, [RZ] ;  /* 0x00000000fffff984 */ /* 0x000fe20000000800 */
[----:B------:R-:W-:Y:S01]  /*1cf0*/  @!PT LDS RZ, [RZ] ;  /* 0x00000000fffff984 */ /* 0x000fe20000000800 */
[----:B------:R1:W-:Y:S06]  /*1d00*/  MEMBAR.ALL.CTA ;  /* 0x0000000000007992 */ /* 0x0003ec0000008000 */
[----:B-1----:R-:W1:Y:S01]  /*1d10*/  FENCE.VIEW.ASYNC.S ;  /* 0x00000000000073c6 */ /* 0x002e620000000000 */
[----:B------:R-:W-:-:S04]  /*1d20*/  PRMT R2, RZ, 0x654, R2 ;  /* 0x00000654ff027816 */ /* 0x000fc80000000002 */
[----:B-1----:R1:W-:Y:S01]  /*1d30*/  SYNCS.ARRIVE.TRANS64.RED.A1T0 RZ, [R2+URZ], RZ ;  /* 0x000000ff02ff79a7 */ /* 0x0023e200081004ff */
[----:B--2---:R-:W-:-:S13]  /*1d40*/  LOP3.LUT P2, RZ, R6, 0x1, RZ, 0xc0, !PT ;  /* 0x0000000106ff7812 */ /* 0x004fda000784c0ff */
[----:B------:R-:W-:Y:S01]  /*1d50*/  @P2 SHF.R.U32.HI R3, RZ, 0x10, R5 ;  /* 0x00000010ff032819 */ /* 0x000fe20000011605 */
[----:B------:R-:W-:Y:S01]  /*1d60*/  VOTEU.ANY UP0, P2 ;  /* 0x0000000000ff7886 */ /* 0x000fe20001000100 */
[----:B------:R-:W-:Y:S02]  /*1d70*/  @P2 MOV R11, R4 ;  /* 0x00000004000b2202 */ /* 0x000fe40000000f00 */
[----:B------:R-:W-:Y:S02]  /*1d80*/  @P2 R2UR.BROADCAST UR8, R3 ;  /* 0x00000000030822ca */ /* 0x000fe400008e0000 */
[----:B------:R-:W-:-:S11]  /*1d90*/  @P2 LOP3.LUT R8, R5, 0xffff, RZ, 0xc0, !PT ;  /* 0x0000ffff05082812 */ /* 0x000fd600078ec0ff */
[----:B------:R-:W-:Y:S01]  /*1da0*/  @UP0 UMOV UR36, UR8 ;  /* 0x0000000800240c82 */ /* 0x000fe20008000000 */
[----:B-1----:R-:W-:Y:S05]  /*1db0*/  @!P0 BRA `(.L_x_33) ;  /* 0x0000000000b88947 */ /* 0x002fea0003800000 */
[----:B------:R-:W4:Y:S01]  /*1dc0*/  LDC.64 R4, c[0x0][0xb18] ;  /* 0x0002c600ff047b82 */ /* 0x000f220000000a00 */
[----:B------:R-:W-:-:S07]  /*1dd0*/  ISETP.NE.AND P3, PT, R40, 0x1, PT ;  /* 0x000000012800780c */ /* 0x000fce0003f65270 */
[----:B------:R-:W1:Y:S08]  /*1de0*/  LDC.64 R6, c[0x0][0xb10] ;  /* 0x0002c400ff067b82 */ /* 0x000e700000000a00 */
[----:B------:R-:W2:Y:S08]  /*1df0*/  LDC R16, c[0x0][0xb20] ;  /* 0x0002c800ff107b82 */ /* 0x000eb00000000800 */
[----:B------:R-:W3:Y:S01]  /*1e00*/  LDC R18, c[0x0][0xb0c] ;  /* 0x0002c300ff127b82 */ /* 0x000ee20000000800 */
[----:B----4-:R-:W-:Y:S01]  /*1e10*/  IMAD.HI.U32 R17, R0, R5, RZ ;  /* 0x0000000500117227 */ /* 0x010fe200078e00ff */
[----:B------:R-:W-:-:S03]  /*1e20*/  ISETP.NE.AND P0, PT, R4, 0x1, PT ;  /* 0x000000010400780c */ /* 0x000fc60003f05270 */
[----:B------:R-:W-:-:S03]  /*1e30*/  IMAD.HI.U32 R5, R8, R5, RZ ;  /* 0x0000000508057227 */ /* 0x000fc600078e00ff */
[----:B------:R-:W4:Y:S01]  /*1e40*/  LDC.64 R2, c[0x0][0xb28] ;  /* 0x0002ca00ff027b82 */ /* 0x000f220000000a00 */
[----:B-1----:R-:W-:-:S04]  /*1e50*/  IMAD.HI.U32 R20, R9, R6, RZ ;  /* 0x0000000609147227 */ /* 0x002fc800078e00ff */
[----:B------:R-:W-:Y:S01]  /*1e60*/  IMAD.HI.U32 R22, R11, R6, RZ ;  /* 0x000000060b167227 */ /* 0x000fe200078e00ff */
[----:B------:R-:W-:Y:S02]  /*1e70*/  SHF.R.U32.HI R20, RZ, R7, R20 ;  /* 0x00000007ff147219 */ /* 0x000fe40000011614 */
[-C--:B--2---:R-:W-:Y:S02]  /*1e80*/  SHF.R.U32.HI R17, RZ, R16.reuse, R17 ;  /* 0x00000010ff117219 */ /* 0x084fe40000011611 */
[----:B------:R-:W-:Y:S02]  /*1e90*/  SHF.R.U32.HI R5, RZ, R16, R5 ;  /* 0x00000010ff057219 */ /* 0x000fe40000011605 */
[----:B------:R-:W-:Y:S02]  /*1ea0*/  SEL R17, R0, R17, !P0 ;  /* 0x0000001100117207 */ /* 0x000fe40004000000 */
[----:B------:R-:W-:Y:S02]  /*1eb0*/  SHF.R.U32.HI R22, RZ, R7, R22 ;  /* 0x00000007ff167219 */ /* 0x000fe40000011616 */
[----:B---3--:R-:W-:-:S02]  /*1ec0*/  ISETP.NE.AND P1, PT, R18, 0x1, PT ;  /* 0x000000011200780c */ /* 0x008fc40003f25270 */
[----:B------:R-:W-:Y:S02]  /*1ed0*/  SEL R5, R8, R5, !P0 ;  /* 0x0000000508057207 */ /* 0x000fe40004000000 */
[----:B------:R-:W-:Y:S02]  /*1ee0*/  SEL R19, R9, R20, !P1 ;  /* 0x0000001409137207 */ /* 0x000fe40004800000 */
[----:B------:R-:W-:Y:S01]  /*1ef0*/  SEL R7, R11, R22, !P1 ;  /* 0x000000160b077207 */ /* 0x000fe20004800000 */
[----:B----4-:R-:W-:-:S04]  /*1f00*/  IMAD.HI.U32 R20, R17, R2, RZ ;  /* 0x0000000211147227 */ /* 0x010fc800078e00ff */
[----:B------:R-:W-:Y:S01]  /*1f10*/  IMAD.HI.U32 R6, R19, R2, RZ ;  /* 0x0000000213067227 */ /* 0x000fe200078e00ff */
[----:B------:R-:W-:-:S04]  /*1f20*/  @P3 SHF.R.U32.HI R17, RZ, R3, R20 ;  /* 0x00000003ff113219 */ /* 0x000fc80000011614 */
[----:B------:R-:W-:Y:S01]  /*1f30*/  @P3 SHF.R.U32.HI R19, RZ, R3, R6 ;  /* 0x00000003ff133219 */ /* 0x000fe20000011606 */
[----:B------:R-:W-:-:S04]  /*1f40*/  IMAD R17, R40, R17, RZ ;  /* 0x0000001128117224 */ /* 0x000fc800078e02ff */
[----:B------:R-:W-:Y:S01]  /*1f50*/  IMAD R6, R40, R19, RZ ;  /* 0x0000001328067224 */ /* 0x000fe200078e02ff */
[C---:B------:R-:W-:Y:S02]  /*1f60*/  ISETP.GE.AND P0, PT, R5.reuse, R17, PT ;  /* 0x000000110500720c */ /* 0x040fe40003f06270 */
[----:B------:R-:W-:Y:S02]  /*1f70*/  IADD3 R17, PT, PT, -R5, RZ, RZ ;  /* 0x000000ff05117210 */ /* 0x000fe40007ffe1ff */
[----:B------:R-:W-:Y:S01]  /*1f80*/  ISETP.GE.OR P0, PT, R7, R6, P0 ;  /* 0x000000060700720c */ /* 0x000fe20000706670 */
[----:B------:R-:W-:-:S04]  /*1f90*/  IMAD.HI.U32 R6, R5, R2, RZ ;  /* 0x0000000205067227 */ /* 0x000fc800078e00ff */
[----:B------:R-:W-:Y:S01]  /*1fa0*/  IMAD R8, R4, R17, R8 ;  /* 0x0000001104087224 */ /* 0x000fe200078e0208 */
[----:B------:R-:W-:-:S04]  /*1fb0*/  SHF.R.U32.HI R6, RZ, R3, R6 ;  /* 0x00000003ff067219 */ /* 0x000fc80000011606 */
[----:B------:R-:W-:-:S03]  /*1fc0*/  SEL R6, R5, R6, !P3 ;  /* 0x0000000605067207 */ /* 0x000fc60005800000 */
[----:B------:R-:W-:-:S04]  /*1fd0*/  @!P0 IMAD.HI.U32 R16, R7, R2, RZ ;  /* 0x0000000207108227 */ /* 0x000fc800078e00ff */
[----:B------:R-:W-:Y:S01]  /*1fe0*/  IMAD.MOV R2, RZ, RZ, -R6 ;  /* 0x000000ffff027224 */ /* 0x000fe200078e0a06 */
[----:B------:R-:W-:-:S03]  /*1ff0*/  @!P0 SHF.R.U32.HI R16, RZ, R3, R16 ;  /* 0x00000003ff108219 */ /* 0x000fc60000011610 */
[----:B------:R-:W-:Y:S01]  /*2000*/  IMAD R2, R40, R2, R5 ;  /* 0x0000000228027224 */ /* 0x000fe200078e0205 */
[----:B------:R-:W-:-:S05]  /*2010*/  @!P0 SEL R3, R7, R16, !P3 ;  /* 0x0000001007038207 */ /* 0x000fca0005800000 */
[--C-:B------:R-:W-:Y:S02]  /*2020*/  @!P0 IMAD.IADD R6, R6, 0x1, -R3.reuse ;  /* 0x0000000106068824 */ /* 0x100fe400078e0a03 */
[----:B------:R-:W-:Y:S01]  /*2030*/  @!P0 IMAD R3, R2, R19, R3 ;  /* 0x0000001302038224 */ /* 0x000fe200078e0203 */
[----:B------:R-:W-:Y:S01]  /*2040*/  IADD3 R2, PT, PT, -R7, RZ, RZ ;  /* 0x000000ff07027210 */ /* 0x000fe20007ffe1ff */
[----:B------:R-:W-:Y:S02]  /*2050*/  @!P0 IMAD R5, R40, R6, R7 ;  /* 0x0000000628058224 */ /* 0x000fe400078e0207 */
[----:B------:R-:W-:Y:S02]  /*2060*/  @!P0 IMAD.MOV.U32 R7, RZ, RZ, R3 ;  /* 0x000000ffff078224 */ /* 0x000fe400078e0003 */
[----:B------:R-:W-:Y:S02]  /*2070*/  IMAD R2, R18, R2, R11 ;  /* 0x0000000212027224 */ /* 0x000fe400078e020b */
[----:B------:R-:W-:-:S02]  /*2080*/  IMAD R8, R5, R4, R8 ;  /* 0x0000000405087224 */ /* 0x000fc400078e0208 */
[----:B------:R-:W-:Y:S02]  /*2090*/  IMAD R11, R7, R18, R2 ;  /* 0x00000012070b7224 */ /* 0x000fe400078e0202 */
.L_x_33:
[----:B------:R-:W1:Y:S02]  /*20a0*/  LDCU UR8, c[0x0][0xb30] ;  /* 0x00016600ff0877ac */ /* 0x000e640008000800 */
[----:B-1----:R-:W-:-:S09]  /*20b0*/  UISETP.NE.AND UP0, UPT, UR8, 0x1, UPT ;  /* 0x000000010800788c */ /* 0x002fd2000bf05270 */
[----:B------:R-:W-:Y:S05]  /*20c0*/  BRA.U UP0, `(.L_x_34) ;  /* 0x0000000100407547 */ /* 0x000fea000b800000 */
[----:B------:R-:W1:Y:S08]  /*20d0*/  LDC.64 R4, c[0x0][0xb10] ;  /* 0x0002c400ff047b82 */ /* 0x000e700000000a00 */
[----:B------:R-:W2:Y:S08]  /*20e0*/  LDC.64 R2, c[0x0][0xb18] ;  /* 0x0002c600ff027b82 */ /* 0x000eb00000000a00 */
[----:B------:R-:W3:Y:S08]  /*20f0*/  LDC R6, c[0x0][0xb20] ;  /* 0x0002c800ff067b82 */ /* 0x000ef00000000800 */
[----:B------:R-:W4:Y:S01]  /*2100*/  LDC R16, c[0x0][0xb0c] ;  /* 0x0002c300ff107b82 */ /* 0x000f220000000800 */
[----:B-1----:R-:W-:-:S05]  /*2110*/  IMAD.HI.U32 R4, R11, R4, RZ ;  /* 0x000000040b047227 */ /* 0x002fca00078e00ff */
[----:B------:R-:W-:Y:S01]  /*2120*/  SHF.R.U32.HI R4, RZ, R5, R4 ;  /* 0x00000005ff047219 */ /* 0x000fe20000011604 */
[----:B--2---:R-:W-:Y:S01]  /*2130*/  IMAD.HI.U32 R3, R8, R3, RZ ;  /* 0x0000000308037227 */ /* 0x004fe200078e00ff */
[----:B------:R-:W-:-:S04]  /*2140*/  ISETP.NE.AND P0, PT, R2, 0x1, PT ;  /* 0x000000010200780c */ /* 0x000fc80003f05270 */
[----:B---3--:R-:W-:-:S04]  /*2150*/  SHF.R.U32.HI R3, RZ, R6, R3 ;  /* 0x00000006ff037219 */ /* 0x008fc80000011603 */
[----:B------:R-:W-:Y:S02]  /*2160*/  SEL R3, R8, R3, !P0 ;  /* 0x0000000308037207 */ /* 0x000fe40004000000 */
[----:B----4-:R-:W-:-:S04]  /*2170*/  ISETP.NE.AND P1, PT, R16, 0x1, PT ;  /* 0x000000011000780c */ /* 0x010fc80003f25270 */
[----:B------:R-:W-:-:S05]  /*2180*/  SEL R4, R11, R4, !P1 ;  /* 0x000000040b047207 */ /* 0x000fca0004800000 */
[----:B------:R-:W-:Y:S02]  /*2190*/  IMAD.IADD R5, R3, 0x1, -R4 ;  /* 0x0000000103057824 */ /* 0x000fe400078e0a04 */
[----:B------:R-:W-:Y:S02]  /*21a0*/  IMAD.IADD R3, R4, 0x1, -R3 ;  /* 0x0000000104037824 */ /* 0x000fe400078e0a03 */
[----:B------:R-:W-:Y:S02]  /*21b0*/  IMAD R11, R5, R16, R11 ;  /* 0x00000010050b7224 */ /* 0x000fe400078e020b */
[----:B------:R-:W-:-:S07]  /*21c0*/  IMAD R8, R3, R2, R8 ;  /* 0x0000000203087224 */ /* 0x000fce00078e0208 */
.L_x_34:
[----:B------:R-:W-:Y:S01]  /*21d0*/  VIADD R14, R14, 0x1 ;  /* 0x000000010e0e7836 */ /* 0x000fe20000000000 */
[----:B------:R-:W-:Y:S01]  /*21e0*/  PLOP3.LUT P1, PT, PT, PT, PT, 0x80, 0x8 ;  /* 0x000000000008781c */ /* 0x000fe20003f2f070 */
[----:B------:R-:W-:Y:S02]  /*21f0*/  IMAD.IADD R99, R11, 0x1, R96 ;  /* 0x000000010b637824 */ /* 0x000fe400078e0260 */
[----:B------:R-:W-:Y:S01]  /*2200*/  IMAD.IADD R97, R8, 0x1, R81 ;  /* 0x0000000108617824 */ /* 0x000fe200078e0251 */
[----:B------:R-:W-:-:S04]  /*2210*/  ISETP.NE.AND P0, PT, R14, 0x2, PT ;  /* 0x000000020e00780c */ /* 0x000fc80003f05270 */
[----:B------:R-:W-:Y:S02]  /*2220*/  SEL R2, RZ, 0x1, P0 ;  /* 0x00000001ff027807 */ /* 0x000fe40000000000 */
[----:B------:R-:W-:Y:S02]  /*2230*/  SEL R14, R14, RZ, P0 ;  /* 0x000000ff0e0e7207 */ /* 0x000fe40000000000 */
[----:B------:R-:W-:Y:S01]  /*2240*/  LOP3.LUT R13, R13, R2, RZ, 0x3c, !PT ;  /* 0x000000020d0d7212 */ /* 0x000fe200078e3cff */
[----:B------:R-:W-:Y:S06]  /*2250*/  @P2 BRA `(.L_x_35) ;  /* 0xfffffff000a02947 */ /* 0x000fec000383ffff */
[----:B------:R-:W-:Y:S01]  /*2260*/  UIADD3 UR4, UPT, UPT, UR4, 0x20, URZ ;  /* 0x0000002004047890 */ /* 0x000fe2000fffe0ff */
[----:B------:R-:W-:-:S03]  /*2270*/  SHF.L.U32 R3, R15, 0x1f, RZ ;  /* 0x0000001f0f037819 */ /* 0x000fc600000006ff */
[----:B------:R-:W-:-:S09]  /*2280*/  ULEA UR5, UR6, UR4, 0x3 ;  /* 0x0000000406057291 */ /* 0x000fd2000f8e18ff */
[----:B------:R-:W1:Y:S02]  /*2290*/  SYNCS.PHASECHK.TRANS64.TRYWAIT P0, [UR5], R3 ;  /* 0x00000003ff0075a7 */ /* 0x000e640008001105 */
[----:B-1----:R-:W-:Y:S05]  /*22a0*/  @!P0 BRA `(.L_x_36) ;  /* 0x0000003c00e88947 */ /* 0x002fea0003800000 */
.L_x_100:
[----:B------:R-:W-:-:S04]  /*22b0*/  UIADD3 UR6, UPT, UPT, UR6, 0x1, URZ ;  /* 0x0000000106067890 */ /* 0x000fc8000fffe0ff */
[----:B------:R-:W-:-:S04]  /*22c0*/  UISETP.NE.AND UP0, UPT, UR6, 0x4, UPT ;  /* 0x000000040600788c */ /* 0x000fc8000bf05270 */
[----:B------:R-:W-:Y:S02]  /*22d0*/  USEL UR7, URZ, 0x1, UP0 ;  /* 0x00000001ff077887 */ /* 0x000fe40008000000 */
[----:B------:R-:W-:-:S04]  /*22e0*/  USEL UR6, UR6, URZ, UP0 ;  /* 0x000000ff06067287 */ /* 0x000fc80008000000 */
[----:B------:R-:W-:Y:S01]  /*22f0*/  ULEA UR5, UR6, UR4, 0x3 ;  /* 0x0000000406057291 */ /* 0x000fe2000f8e18ff */
[----:B------:R-:W-:-:S04]  /*2300*/  LOP3.LUT R2, R15, UR7, RZ, 0x3c, !PT ;  /* 0x000000070f027c12 */ /* 0x000fc8000f8e3cff */
[----:B-1----:R-:W-:-:S04]  /*2310*/  SHF.L.U32 R3, R2, 0x1f, RZ ;  /* 0x0000001f02037819 */ /* 0x002fc800000006ff */
[----:B------:R-:W1:Y:S02]  /*2320*/  SYNCS.PHASECHK.TRANS64.TRYWAIT P0, [UR5], R3 ;  /* 0x00000003ff0075a7 */ /* 0x000e640008001105 */
[----:B-1----:R-:W-:Y:S05]  /*2330*/  @!P0 BRA `(.L_x_37) ;  /* 0x0000003c00dc8947 */ /* 0x002fea0003800000 */
.L_x_102:
        /* <DEDUP_REMOVED lines=9> */
.L_x_104:
[----:B------:R-:W-:-:S04]  /*23d0*/  UIADD3 UR6, UPT, UPT, UR6, 0x1, URZ ;  /* 0x0000000106067890 */ /* 0x000fc8000fffe0ff */
[----:B------:R-:W-:-:S04]  /*23e0*/  UISETP.NE.AND UP0, UPT, UR6, 0x4, UPT ;  /* 0x000000040600788c */ /* 0x000fc8000bf05270 */
[----:B------:R-:W-:Y:S02]  /*23f0*/  USEL UR5, URZ, 0x1, UP0 ;  /* 0x00000001ff057887 */ /* 0x000fe40008000000 */
[----:B------:R-:W-:-:S04]  /*2400*/  USEL UR6, UR6, URZ, UP0 ;  /* 0x000000ff06067287 */ /* 0x000fc80008000000 */
[----:B------:R-:W-:Y:S01]  /*2410*/  ULEA UR6, UR6, UR4, 0x3 ;  /* 0x0000000406067291 */ /* 0x000fe2000f8e18ff */
[----:B-1----:R-:W-:-:S04]  /*2420*/  LOP3.LUT R3, R2, UR5, RZ, 0x3c, !PT ;  /* 0x0000000502037c12 */ /* 0x002fc8000f8e3cff */
[----:B------:R-:W-:Y:S01]  /*2430*/  SHF.L.U32 R3, R3, 0x1f, RZ ;  /* 0x0000001f03037819 */ /* 0x000fe200000006ff */
[----:B----4-:R-:W-:-:S07]  /*2440*/  IMAD.U32 R0, RZ, RZ, UR6 ;  /* 0x00000006ff007e24 */ /* 0x010fce000f8e00ff */
.L_x_39:
[----:B-1----:R1:W2:Y:S02]  /*2450*/  SYNCS.PHASECHK.TRANS64.TRYWAIT P0, [R0+URZ], R3 ;  /* 0x00000003000075a7 */ /* 0x0022a400080011ff */
[----:B--2---:R-:W-:Y:S05]  /*2460*/  @!P0 NANOSLEEP.SYNCS 0x989680 ;  /* 0x009896800000895d */ /* 0x004fea0003900000 */
[----:B------:R-:W2:Y:S02]  /*2470*/  @!P0 SYNCS.PHASECHK.TRANS64 P0, [R0+URZ], R3 ;  /* 0x00000003000085a7 */ /* 0x000ea400080010ff */
[----:B--2---:R-:W-:Y:S05]  /*2480*/  @P0 EXIT ;  /* 0x000000000000094d */ /* 0x004fea0003800000 */
[----:B------:R-:W-:Y:S05]  /*2490*/  BRA `(.L_x_39) ;  /* 0xfffffffc00ec7947 */ /* 0x000fea000383ffff */
.L_x_17:
[----:B------:R-:W-:-:S04]  /*24a0*/  UISETP.NE.AND UP1, UPT, UR37, URZ, UPT ;  /* 0x000000ff2500728c */ /* 0x000fc8000bf25270 */
[----:B------:R-:W-:-:S09]  /*24b0*/  UISETP.NE.OR UP1, UPT, UR8, 0x1, UP1 ;  /* 0x000000010800788c */ /* 0x000fd20008f25670 */
[----:B------:R-:W-:Y:S05]  /*24c0*/  BRA.U UP1, `(.L_x_40) ;  /* 0x0000000501487547 */ /* 0x000fea000b800000 */
[----:B------:R-:W-:Y:S01]  /*24d0*/  ISETP.NE.AND P2, PT, R2, RZ, PT ;  /* 0x000000ff0200720c */ /* 0x000fe20003f45270 */
[----:B------:R-:W-:Y:S01]  /*24e0*/  IMAD.MOV.U32 R12, RZ, RZ, 0x1 ;  /* 0x00000001ff0c7424 */ /* 0x000fe200078e00ff */
[----:B------:R-:W-:Y:S02]  /*24f0*/  CS2R R10, SRZ ;  /* 0x00000000000a7805 */ /* 0x000fe4000001ff00 */
[----:B------:R-:W-:Y:S01]  /*2500*/  CS2R R8, SRZ ;  /* 0x0000000000087805 */ /* 0x000fe2000001ff00 */
[----:B------:R-:W-:Y:S01]  /*2510*/  UMOV UR4, 0x400 ;  /* 0x0000040000047882 */ /* 0x000fe20000000000 */
[----:B------:R-:W-:Y:S01]  /*2520*/  UMOV UR6, URZ ;  /* 0x000000ff00067c82 */ /* 0x000fe20008000000 */
[----:B------:R-:W-:-:S12]  /*2530*/  ULEA UR37, UR37, UR4, 0x18 ;  /* 0x0000000425257291 */ /* 0x000fd8000f8ec0ff */
.L_x_44:
[----:B------:R-:W-:Y:S02]  /*2540*/  LEA R0, R8, UR37, 0x3 ;  /* 0x0000002508007c11 */ /* 0x000fe4000f8e18ff */
[----:B------:R-:W-:-:S03]  /*2550*/  SHF.L.U32 R5, R9, 0x1f, RZ ;  /* 0x0000001f09057819 */ /* 0x000fc600000006ff */
[----:B------:R-:W-:Y:S01]  /*2560*/  VIADD R4, R0, 0xd0 ;  /* 0x000000d000047836 */ /* 0x000fe20000000000 */
[----:B------:R-:W1:Y:S02]  /*2570*/  SYNCS.PHASECHK.TRANS64.TRYWAIT P0, [R0+URZ+0xc0], R5 ;  /* 0x0000c005000075a7 */ /* 0x000e6400080011ff */
[----:B-1----:R-:W-:Y:S05]  /*2580*/  @!P0 BRA `(.L_x_41) ;  /* 0x0000003c00788947 */ /* 0x002fea0003800000 */
.L_x_105:
[----:B------:R-:W-:Y:S01]  /*2590*/  ULEA UR5, UR6, UR37, 0x3 ;  /* 0x0000002506057291 */ /* 0x000fe2000f8e18ff */
[----:B------:R-:W-:Y:S02]  /*25a0*/  PRMT R4, RZ, 0x654, R4 ;  /* 0x00000654ff047816 */ /* 0x000fe40000000004 */
[----:B-1----:R-:W-:Y:S01]  /*25b0*/  SHF.L.U32 R5, R12, 0x1f, RZ ;  /* 0x0000001f0c057819 */ /* 0x002fe200000006ff */
[----:B------:R-:W-:Y:S01]  /*25c0*/  UIADD3 UR4, UPT, UPT, UR5, 0x60, URZ ;  /* 0x0000006005047890 */ /* 0x000fe2000fffe0ff */
[----:B------:R1:W-:Y:S05]  /*25d0*/  SYNCS.ARRIVE.TRANS64.RED.A1T0 RZ, [R4+URZ], RZ ;  /* 0x000000ff04ff79a7 */ /* 0x0003ea00081004ff */
[----:B------:R-:W-:Y:S01]  /*25e0*/  IMAD.U32 R7, RZ, RZ, UR4 ;  /* 0x00000004ff077e24 */ /* 0x000fe2000f8e00ff */
[----:B------:R-:W2:Y:S04]  /*25f0*/  SYNCS.PHASECHK.TRANS64.TRYWAIT P0, [UR5+0x70], R5 ;  /* 0x00007005ff0075a7 */ /* 0x000ea80008001105 */
[----:B------:R-:W-:Y:S01]  /*2600*/  PRMT R6, R2, 0x654, R7 ;  /* 0x0000065402067816 */ /* 0x000fe20000000007 */
[----:B-1----:R-:W-:Y:S01]  /*2610*/  @!P2 IMAD.MOV.U32 R4, RZ, RZ, 0x10 ;  /* 0x00000010ff04a424 */ /* 0x002fe200078e00ff */
[----:B--2---:R-:W-:Y:S06]  /*2620*/  @!P0 BRA `(.L_x_42) ;  /* 0x0000003c00648947 */ /* 0x004fec0003800000 */
.L_x_107:
[----:B------:R-:W-:Y:S01]  /*2630*/  ULEA UR4, UR6, UR37, 0x4 ;  /* 0x0000002506047291 */ /* 0x000fe2000f8e20ff */
[----:B------:R-:W-:Y:S01]  /*2640*/  SEL R3, R6, R3, !P2 ;  /* 0x0000000306037207 */ /* 0x000fe20005000000 */
[----:B------:R-:W-:Y:S01]  /*2650*/  UIADD3 UR5, UPT, UPT, UR5, 0x60, URZ ;  /* 0x0000006005057890 */ /* 0x000fe2000fffe0ff */
[----:B-1----:R-:W-:Y:S01]  /*2660*/  LEA R0, R11, UR37, 0x3 ;  /* 0x000000250b007c11 */ /* 0x002fe2000f8e18ff */
[----:B------:R-:W-:Y:S01]  /*2670*/  UIADD3 UR4, UPT, UPT, UR4, 0xf0, URZ ;  /* 0x000000f004047890 */ /* 0x000fe2000fffe0ff */
[----:B------:R-:W-:Y:S01]  /*2680*/  SHF.L.U32 R5, R10, 0x1f, RZ ;  /* 0x0000001f0a057819 */ /* 0x000fe200000006ff */
[----:B------:R1:W-:Y:S01]  /*2690*/  @!P2 SYNCS.ARRIVE.TRANS64.RED RZ, [R3+URZ], R4 ;  /* 0x0000000403ffa9a7 */ /* 0x0003e200080004ff */
[----:B------:R-:W-:Y:S01]  /*26a0*/  UIADD3 UR6, UPT, UPT, UR6, 0x1, URZ ;  /* 0x0000000106067890 */ /* 0x000fe2000fffe0ff */
[----:B------:R-:W-:-:S03]  /*26b0*/  VIADD R8, R8, 0x1 ;  /* 0x0000000108087836 */ /* 0x000fc60000000000 */
[----:B------:R-:W-:Y:S02]  /*26c0*/  UISETP.NE.AND UP0, UPT, UR6, 0x2, UPT ;  /* 0x000000020600788c */ /* 0x000fe4000bf05270 */
[----:B------:R-:W-:Y:S06]  /*26d0*/  UGETNEXTWORKID.BROADCAST [UR4], [UR5] ;  /* 0x00000000040073ca */ /* 0x000fec0008000100 */
[----:B------:R-:W-:Y:S01]  /*26e0*/  USEL UR4, URZ, 0x1, UP0 ;  /* 0x00000001ff047887 */ /* 0x000fe20008000000 */
[----:B------:R-:W-:Y:S01]  /*26f0*/  ISETP.NE.AND P0, PT, R8, 0x2, PT ;  /* 0x000000020800780c */ /* 0x000fe20003f05270 */
[----:B------:R-:W-:Y:S01]  /*2700*/  USEL UR6, UR6, URZ, UP0 ;  /* 0x000000ff06067287 */ /* 0x000fe20008000000 */
[----:B------:R-:W2:Y:S03]  /*2710*/  SYNCS.PHASECHK.TRANS64.TRYWAIT P1, [R0+URZ+0x60], R5 ;  /* 0x00006005000075a7 */ /* 0x000ea600080211ff */
[----:B------:R-:W-:Y:S01]  /*2720*/  LOP3.LUT R12, R12, UR4, RZ, 0x3c, !PT ;  /* 0x000000040c0c7c12 */ /* 0x000fe2000f8e3cff */
[----:B-12---:R-:W-:Y:S07]  /*2730*/  @!P1 BRA `(.L_x_43) ;  /* 0x0000003c00389947 */ /* 0x006fee0003800000 */
.L_x_108:
[C---:B------:R-:W-:Y:S01]  /*2740*/  LEA R4, R11.reuse, UR37, 0x4 ;  /* 0x000000250b047c11 */ /* 0x040fe2000f8e20ff */
[----:B-1----:R-:W-:Y:S01]  /*2750*/  VIADD R0, R0, 0x70 ;  /* 0x0000007000007836 */ /* 0x002fe20000000000 */
[----:B------:R-:W-:Y:S01]  /*2760*/  SEL R8, R8, RZ, P0 ;  /* 0x000000ff08087207 */ /* 0x000fe20000000000 */
[----:B------:R-:W-:-:S03]  /*2770*/  VIADD R11, R11, 0x1 ;  /* 0x000000010b0b7836 */ /* 0x000fc60000000000 */
[----:B------:R-:W1:Y:S01]  /*2780*/  LDS.128 R4, [R4+0xf0] ;  /* 0x0000f00004047984 */ /* 0x000e620000000c00 */
[----:B------:R-:W-:Y:S02]  /*2790*/  PRMT R0, RZ, 0x654, R0 ;  /* 0x00000654ff007816 */ /* 0x000fe40000000000 */
[C---:B------:R-:W-:Y:S01]  /*27a0*/  ISETP.NE.AND P1, PT, R11.reuse, 0x2, PT ;  /* 0x000000020b00780c */ /* 0x040fe20003f25270 */
[----:B------:R-:W-:Y:S01]  /*27b0*/  @!PT LDS RZ, [RZ] ;  /* 0x00000000fffff984 */ /* 0x000fe20000000800 */
[----:B------:R-:W-:Y:S01]  /*27c0*/  @!PT LDS RZ, [RZ] ;  /* 0x00000000fffff984 */ /* 0x000fe20000000800 */
[----:B------:R-:W-:Y:S01]  /*27d0*/  @!PT LDS RZ, [RZ] ;  /* 0x00000000fffff984 */ /* 0x000fe20000000800 */
[----:B------:R-:W-:Y:S01]  /*27e0*/  @!PT LDS RZ, [RZ] ;  /* 0x00000000fffff984 */ /* 0x000fe20000000800 */
[----:B------:R2:W-:Y:S06]  /*27f0*/  MEMBAR.ALL.CTA ;  /* 0x0000000000007992 */ /* 0x0005ec0000008000 */
[----:B--2---:R-:W2:Y:S01]  /*2800*/  FENCE.VIEW.ASYNC.S ;  /* 0x00000000000073c6 */ /* 0x004ea20000000000 */
[----:B------:R-:W-:Y:S01]  /*2810*/  SEL R11, R11, RZ, P1 ;  /* 0x000000ff0b0b7207 */ /* 0x000fe20000800000 */
[----:B--2---:R2:W-:Y:S01]  /*2820*/  SYNCS.ARRIVE.TRANS64.RED.A1T0 RZ, [R0+URZ], RZ ;  /* 0x000000ff00ff79a7 */ /* 0x0045e200081004ff */
[----:B-1----:R-:W-:-:S02]  /*2830*/  LOP3.LUT P3, RZ, R6, 0x1, RZ, 0xc0, !PT ;  /* 0x0000000106ff7812 */ /* 0x002fc4000786c0ff */
[----:B------:R-:W-:-:S04]  /*2840*/  SEL R5, RZ, 0x1, P1 ;  /* 0x00000001ff057807 */ /* 0x000fc80000800000 */
[----:B------:R-:W-:Y:S02]  /*2850*/  LOP3.LUT R10, R10, R5, RZ, 0x3c, !PT ;  /* 0x000000050a0a7212 */ /* 0x000fe400078e3cff */
[----:B--2---:R-:W-:-:S04]  /*2860*/  SEL R0, RZ, 0x1, P0 ;  /* 0x00000001ff007807 */ /* 0x004fc80000000000 */
[----:B------:R-:W-:Y:S01]  /*2870*/  LOP3.LUT R9, R9, R0, RZ, 0x3c, !PT ;  /* 0x0000000009097212 */ /* 0x000fe200078e3cff */
[----:B------:R-:W-:Y:S06]  /*2880*/  @P3 BRA `(.L_x_44) ;  /* 0xfffffffc002c3947 */ /* 0x000fec000383ffff */
[----:B------:R-:W-:Y:S01]  /*2890*/  ULEA UR5, UR6, UR37, 0x3 ;  /* 0x0000002506057291 */ /* 0x000fe2000f8e18ff */
[----:B------:R-:W-:-:S08]  /*28a0*/  SHF.L.U32 R3, R12, 0x1f, RZ ;  /* 0x0000001f0c037819 */ /* 0x000fd000000006ff */
[----:B------:R-:W1:Y:S02]  /*28b0*/  SYNCS.PHASECHK.TRANS64 P0, [UR5+0x70], R3 ;  /* 0x00007003ff0075a7 */ /* 0x000e640008001005 */
[----:B-1----:R-:W-:Y:S05]  /*28c0*/  @P0 BRA `(.L_x_45) ;  /* 0x0000000000080947 */ /* 0x002fea0003800000 */
[----:B------:R-:W1:Y:S02]  /*28d0*/  SYNCS.PHASECHK.TRANS64.TRYWAIT P0, [UR5+0x70], R3 ;  /* 0x00007003ff0075a7 */ /* 0x000e640008001105 */
[----:B-1----:R-:W-:Y:S05]  /*28e0*/  @!P0 BRA `(.L_x_46) ;  /* 0x0000003800e08947 */ /* 0x002fea0003800000 */
.L_x_45:
[----:B------:R-:W-:-:S04]  /*28f0*/  UIADD3 UR4, UPT, UPT, UR6, 0x1, URZ ;  /* 0x0000000106047890 */ /* 0x000fc8000fffe0ff */
[----:B------:R-:W-:-:S04]  /*2900*/  UISETP.NE.AND UP0, UPT, UR4, 0x2, UPT ;  /* 0x000000020400788c */ /* 0x000fc8000bf05270 */
[----:B------:R-:W-:Y:S02]  /*2910*/  USEL UR7, URZ, 0x1, UP0 ;  /* 0x00000001ff077887 */ /* 0x000fe40008000000 */
[----:B------:R-:W-:-:S04]  /*2920*/  USEL UR4, UR4, URZ, UP0 ;  /* 0x000000ff04047287 */ /* 0x000fc80008000000 */
[----:B------:R-:W-:Y:S01]  /*2930*/  ULEA UR4, UR4, UR37, 0x3 ;  /* 0x0000002504047291 */ /* 0x000fe2000f8e18ff */
[----:B-1----:R-:W-:-:S04]  /*2940*/  LOP3.LUT R3, R12, UR7, RZ, 0x3c, !PT ;  /* 0x000000070c037c12 */ /* 0x002fc8000f8e3cff */
[----:B------:R-:W-:-:S04]  /*2950*/  SHF.L.U32 R0, R3, 0x1f, RZ ;  /* 0x0000001f03007819 */ /* 0x000fc800000006ff */
[----:B------:R-:W1:Y:S02]  /*2960*/  SYNCS.PHASECHK.TRANS64 P0, [UR4+0x70], R0 ;  /* 0x00007000ff0075a7 */ /* 0x000e640008001004 */
[----:B-1----:R-:W-:Y:S05]  /*2970*/  @P0 EXIT ;  /* 0x000000000000094d */ /* 0x002fea0003800000 */
[----:B------:R-:W-:Y:S02]  /*2980*/  SHF.L.U32 R3, R3, 0x1f, RZ ;  /* 0x0000001f03037819 */ /* 0x000fe400000006ff */
[----:B------:R-:W-:-:S07]  /*2990*/  MOV R0, UR4 ;  /* 0x0000000400007c02 */ /* 0x000fce0008000f00 */
.L_x_47:
[----:B-1----:R1:W2:Y:S02]  /*29a0*/  SYNCS.PHASECHK.TRANS64.TRYWAIT P0, [R0+URZ+0x70], R3 ;  /* 0x00007003000075a7 */ /* 0x0022a400080011ff */
[----:B--2---:R-:W-:Y:S05]  /*29b0*/  @!P0 NANOSLEEP.SYNCS 0x989680 ;  /* 0x009896800000895d */ /* 0x004fea0003900000 */
[----:B------:R-:W2:Y:S02]  /*29c0*/  @!P0 SYNCS.PHASECHK.TRANS64 P0, [R0+URZ+0x70], R3 ;  /* 0x00007003000085a7 */ /* 0x000ea400080010ff */
[----:B--2---:R-:W-:Y:S05]  /*29d0*/  @P0 EXIT ;  /* 0x000000000000094d */ /* 0x004fea0003800000 */
[----:B------:R-:W-:Y:S05]  /*29e0*/  BRA `(.L_x_47) ;  /* 0xfffffffc00ec7947 */ /* 0x000fea000383ffff */
.L_x_40:
[----:B------:R-:W-:-:S09]  /*29f0*/  UISETP.NE.AND UP1, UPT, UR8, URZ, UPT ;  /* 0x000000ff0800728c */ /* 0x000fd2000bf25270 */
[----:B------:R-:W-:Y:S05]  /*2a00*/  BRA.U UP1, `(.L_x_48) ;  /* 0x0000000d01947547 */ /* 0x000fea000b800000 */
[----:B------:R-:W-:Y:S01]  /*2a10*/  UMOV UR4, 0x40 ;  /* 0x0000004000047882 */ /* 0x000fe20000000000 */
[----:B------:R-:W-:Y:S01]  /*2a20*/  NOP ;  /* 0x0000000000007918 */ /* 0x000fe20000000000 */
[----:B------:R-:W-:Y:S01]  /*2a30*/  ULEA UR4, UR37, UR4, 0x18 ;  /* 0x0000000425047291 */ /* 0x000fe2000f8ec0ff */
[----:B------:R-:W-:Y:S02]  /*2a40*/  UMOV UR5, 0x400 ;  /* 0x0000040000057882 */ /* 0x000fe40000000000 */
[----:B------:R-:W-:-:S06]  /*2a50*/  ULEA UR37, UR37, UR5, 0x18 ;  /* 0x0000000525257291 */ /* 0x000fcc000f8ec0ff */
[----:B------:R-:W1:Y:S02]  /*2a60*/  LDS.U8 R0, [UR4+0x1c] ;  /* 0x00001c04ff007984 */ /* 0x000e640008000000 */
[----:B-1----:R-:W-:-:S13]  /*2a70*/  ISETP.NE.AND P0, PT, R0, RZ, PT ;  /* 0x000000ff0000720c */ /* 0x002fda0003f05270 */
[----:B------:R-:W-:Y:S05]  /*2a80*/  @P0 BRA `(.L_x_49) ;  /* 0x0000000000580947 */ /* 0x000fea0003800000 */
[----:B------:R-:W-:-:S13]  /*2a90*/  ELECT P0, URZ, PT ;  /* 0x0000000000ff782f */ /* 0x000fda0003800000 */
[----:B------:R-:W-:Y:S05]  /*2aa0*/  @!P0 BRA `(.L_x_50) ;  /* 0x0000000000608947 */ /* 0x000fea0003800000 */
[----:B------:R-:W-:Y:S01]  /*2ab0*/  UMOV UR5, 0x10 ;  /* 0x0000001000057882 */ /* 0x000fe20000000000 */
[----:B------:R-:W-:Y:S01]  /*2ac0*/  HFMA2 R0, -RZ, RZ, 0, 5.9604644775390625e-08 ;  /* 0x00000001ff007431 */ /* 0x000fe200000001ff */
[----:B------:R-:W-:-:S03]  /*2ad0*/  MOV R2, 0xffff ;  /* 0x0000ffff00027802 */ /* 0x000fc60000000f00 */
[----:B------:R-:W-:Y:S04]  /*2ae0*/  DEPBAR.LE SB1, 0x36 ;  /* 0x00009d800000791a */ /* 0x000fe80000000000 */
[----:B------:R-:W1:Y:S02]  /*2af0*/  UTCATOMSWS.FIND_AND_SET.ALIGN UP0, UR5, UR5 ;  /* 0x00000005000575e3 */ /* 0x000e640008000800 */
[----:B-1----:R-:W-:Y:S01]  /*2b00*/  MOV R3, UR5 ;  /* 0x0000000500037c02 */ /* 0x002fe20008000f00 */
[----:B------:R-:W-:Y:S06]  /*2b10*/  BRA.U UP0, `(.L_x_51) ;  /* 0x0000000100187547 */ /* 0x000fec000b800000 */
.L_x_52:
[----:B------:R-:W-:Y:S05]  /*2b20*/  NANOSLEEP 0x64 ;  /* 0x000000640000795d */ /* 0x000fea0003800000 */
[----:B------:R-:W-:-:S05]  /*2b30*/  UMOV UR5, 0x10 ;  /* 0x0000001000057882 */ /* 0x000fca0000000000 */
[----:B------:R-:W-:Y:S04]  /*2b40*/  DEPBAR.LE SB1, 0x36 ;  /* 0x00009d800000791a */ /* 0x000fe80000000000 */
[----:B------:R-:W1:Y:S02]  /*2b50*/  UTCATOMSWS.FIND_AND_SET.ALIGN UP0, UR5, UR5 ;  /* 0x00000005000575e3 */ /* 0x000e640008000800 */
[----:B-1----:R-:W-:Y:S01]  /*2b60*/  MOV R3, UR5 ;  /* 0x0000000500037c02 */ /* 0x002fe20008000f00 */
[----:B------:R-:W-:Y:S05]  /*2b70*/  BRA.U !UP0, `(.L_x_52) ;  /* 0xfffffffd08e87547 */ /* 0x000fea000b83ffff */
.L_x_51:
[-C--:B------:R-:W-:Y:S02]  /*2b80*/  SHF.L.U32 R2, R2, R3.reuse, RZ ;  /* 0x0000000302027219 */ /* 0x080fe400000006ff */
[----:B------:R-:W-:Y:S01]  /*2b90*/  SHF.L.U32 R0, R0, R3, RZ ;  /* 0x0000000300007219 */ /* 0x000fe200000006ff */
[----:B------:R-:W-:Y:S02]  /*2ba0*/  IMAD.SHL.U32 R3, R3, 0x20, RZ ;  /* 0x0000002003037824 */ /* 0x000fe400078e00ff */
[----:B------:R1:W-:Y:S04]  /*2bb0*/  ATOMS.OR RZ, [UR4+0x14], R2 ;  /* 0x00001402ffff798c */ /* 0x0003e8000b000004 */
[----:B------:R1:W-:Y:S04]  /*2bc0*/  ATOMS.OR RZ, [UR4+0x18], R0 ;  /* 0x00001800ffff798c */ /* 0x0003e8000b000004 */
[----:B------:R1:W-:Y:S01]  /*2bd0*/  STS [UR37+0x110], R3 ;  /* 0x00011003ff007988 */ /* 0x0003e20008000825 */
[----:B------:R-:W-:Y:S05]  /*2be0*/  BRA `(.L_x_50) ;  /* 0x0000000000107947 */ /* 0x000fea0003800000 */
.L_x_49:
[----:B------:R-:W-:Y:S02]  /*2bf0*/  MOV R0, 0xffffffff ;  /* 0xffffffff00007802 */ /* 0x000fe40000000f00 */
[----:B------:R-:W-:-:S03]  /*2c00*/  MOV R2, 0x2c30 ;  /* 0x00002c3000027802 */ /* 0x000fc60000000f00 */
[----:B------:R1:W-:Y:S04]  /*2c10*/  STS [UR37+0x110], R0 ;  /* 0x00011000ff007988 */ /* 0x0003e80008000825 */
[----:B-1-3-5:R-:W-:Y:S05]  /*2c20*/  CALL.REL.NOINC `($__internal_1_$__cuda_sm10x_tcgen05_guardrail_trap_phase_invalid_during_alloc) ;  /* 0x0000003c005c7944 */ /* 0x02afea0003c00000 */
.L_x_50:
[----:B------:R-:W-:Y:S05]  /*2c30*/  WARPSYNC.ALL ;  /* 0x0000000000007948 */ /* 0x000fea0003800000 */
[----:B------:R-:W2:Y:S01]  /*2c40*/  S2UR UR6, SR_CgaCtaId ;  /* 0x00000000000679c3 */ /* 0x000ea20000008800 */
[----:B------:R-:W-:Y:S01]  /*2c50*/  UMOV UR4, 0x400 ;  /* 0x0000040000047882 */ /* 0x000fe20000000000 */
[----:B------:R-:W-:-:S06]  /*2c60*/  NOP ;  /* 0x0000000000007918 */ /* 0x000fcc0000000000 */
[----:B------:R-:W-:Y:S06]  /*2c70*/  BAR.ARV 0x6, 0xa0 ;  /* 0x0182800000007b1d */ /* 0x000fec0000002000 */
[----:B------:R-:W4:Y:S01]  /*2c80*/  LDCU UR7, c[0x0][0x38c] ;  /* 0x00007180ff0777ac */ /* 0x000f220008000800 */
[----:B------:R-:W-:Y:S01]  /*2c90*/  IMAD.MOV.U32 R11, RZ, RZ, 0x1 ;  /* 0x00000001ff0b7424 */ /* 0x000fe200078e00ff */
[----:B------:R-:W-:Y:S01]  /*2ca0*/  CS2R R8, SRZ ;  /* 0x0000000000087805 */ /* 0x000fe2000001ff00 */
[----:B------:R-:W-:Y:S01]  /*2cb0*/  IMAD.MOV.U32 R10, RZ, RZ, RZ ;  /* 0x000000ffff0a7224 */ /* 0x000fe200078e00ff */
[----:B------:R-:W-:Y:S01]  /*2cc0*/  UMOV UR18, URZ ;  /* 0x000000ff00127c82 */ /* 0x000fe20008000000 */
[----:B------:R-:W-:Y:S01]  /*2cd0*/  UMOV UR17, URZ ;  /* 0x000000ff00117c82 */ /* 0x000fe20008000000 */
[----:B------:R-:W-:Y:S01]  /*2ce0*/  UMOV UR22, 0x0 ;  /* 0x0000000000167882 */ /* 0x000fe20000000000 */
[----:B------:R-:W-:Y:S01]  /*2cf0*/  UMOV UR23, 0x41004a0 ;  /* 0x041004a000177882 */ /* 0x000fe20000000000 */
[----:B------:R-:W-:Y:S01]  /*2d00*/  UMOV UR20, 0x0 ;  /* 0x0000000000147882 */ /* 0x000fe20000000000 */
[----:B------:R-:W-:Y:S01]  /*2d10*/  UMOV UR21, 0x41004a0 ;  /* 0x041004a000157882 */ /* 0x000fe20000000000 */
[----:B--2---:R-:W-:Y:S01]  /*2d20*/  ULEA UR6, UR6, UR4, 0x18 ;  /* 0x0000000406067291 */ /* 0x004fe2000f8ec0ff */
[----:B------:R-:W2:Y:S03]  /*2d30*/  LDCU UR4, c[0x0][0x38c] ;  /* 0x00007180ff0477ac */ /* 0x000ea60008000800 */
[----:B------:R-:W-:-:S02]  /*2d40*/  UIADD3 UR11, UPT, UPT, UR6, 0x2400, URZ ;  /* 0x00002400060b7890 */ /* 0x000fc4000fffe0ff */
[----:B----4-:R-:W-:-:S03]  /*2d50*/  UIADD3 UR7, UPT, UPT, UR7, 0x3f, URZ ;  /* 0x0000003f07077890 */ /* 0x010fc6000fffe0ff */
[----:B-1----:R-:W1:Y:S01]  /*2d60*/  LDS R0, [UR6+0x110] ;  /* 0x00011006ff007984 */ /* 0x002e620008000800 */
[----:B------:R-:W-:Y:S02]  /*2d70*/  UIADD3 UR12, UPT, UPT, UR6, 0x6400, URZ ;  /* 0x00006400060c7890 */ /* 0x000fe4000fffe0ff */
[----:B------:R-:W-:Y:S02]  /*2d80*/  USHF.R.S32.HI UR5, URZ, 0x1f, UR7 ;  /* 0x0000001fff057899 */ /* 0x000fe40008011407 */
[----:B------:R-:W-:Y:S02]  /*2d90*/  USHF.R.U32.HI UR11, URZ, 0x4, UR11 ;  /* 0x00000004ff0b7899 */ /* 0x000fe4000801160b */
[----:B------:R-:W-:Y:S02]  /*2da0*/  ULEA.HI UR5, UR5, UR7, URZ, 0x6 ;  /* 0x0000000705057291 */ /* 0x000fe4000f8f30ff */
[----:B------:R-:W-:Y:S02]  /*2db0*/  USHF.R.U32.HI UR12, URZ, 0x4, UR12 ;  /* 0x00000004ff0c7899 */ /* 0x000fe4000801160c */
[----:B------:R-:W-:-:S02]  /*2dc0*/  USHF.R.S32.HI UR5, URZ, 0x6, UR5 ;  /* 0x00000006ff057899 */ /* 0x000fc40008011405 */
[----:B------:R-:W-:Y:S02]  /*2dd0*/  ULOP3.LUT UR11, UR11, 0x3fff, URZ, 0xc0, !UPT ;  /* 0x00003fff0b0b7892 */ /* 0x000fe4000f8ec0ff */
[----:B------:R-:W-:Y:S02]  /*2de0*/  UISETP.LT.AND UP0, UPT, UR5, 0x1, UPT ;  /* 0x000000010500788c */ /* 0x000fe4000bf01270 */
[----:B------:R-:W-:Y:S02]  /*2df0*/  ULOP3.LUT UR12, UR12, 0x3fff, URZ, 0xc0, !UPT ;  /* 0x00003fff0c0c7892 */ /* 0x000fe4000f8ec0ff */
[----:B------:R-:W-:Y:S02]  /*2e00*/  USEL UR10, UR5, 0x1, !UP0 ;  /* 0x00000001050a7887 */ /* 0x000fe4000c000000 */
[----:B------:R-:W-:Y:S02]  /*2e10*/  ULOP3.LUT UR11, UR11, 0x10000, URZ, 0xfc, !UPT ;  /* 0x000100000b0b7892 */ /* 0x000fe4000f8efcff */
[----:B------:R-:W-:-:S02]  /*2e20*/  ULOP3.LUT UR12, UR12, 0x10000, URZ, 0xfc, !UPT ;  /* 0x000100000c0c7892 */ /* 0x000fc4000f8efcff */
[----:B------:R-:W-:Y:S02]  /*2e30*/  UIADD3 UR10, UPT, UPT, -UR10, URZ, URZ ;  /* 0x000000ff0a0a7290 */ /* 0x000fe4000fffe1ff */
[----:B--2---:R-:W-:Y:S01]  /*2e40*/  UISETP.GE.AND UP3, UPT, UR4, 0x1, UPT ;  /* 0x000000010400788c */ /* 0x004fe2000bf66270 */
[----:B-1----:R-:W-:-:S15]  /*2e50*/  R2UR UR19, R0 ;  /* 0x00000000001372ca */ /* 0x002fde00000e0000 */
.L_x_59:
[----:B------:R-:W-:Y:S02]  /*2e60*/  LEA R0, R10, UR6, 0x3 ;  /* 0x000000060a007c11 */ /* 0x000fe4000f8e18ff */
[----:B------:R-:W-:Y:S02]  /*2e70*/  SHF.L.U32 R5, R9, 0x1f, RZ ;  /* 0x0000001f09057819 */ /* 0x000fe400000006ff */
[----:B------:R-:W-:Y:S01]  /*2e80*/  PLOP3.LUT P0, PT, PT, PT, UP3, 0x80, 0x8 ;  /* 0x000000000008781c */ /* 0x000fe20003f0f038 */
[----:B------:R-:W-:Y:S01]  /*2e90*/  VIADD R3, R0, 0x70 ;  /* 0x0000007000037836 */ /* 0x000fe20000000000 */
[----:B-1----:R-:W1:Y:S02]  /*2ea0*/  SYNCS.PHASECHK.TRANS64.TRYWAIT P1, [R0+URZ+0x60], R5 ;  /* 0x00006005000075a7 */ /* 0x002e6400080211ff */
[----:B-1--4-:R-:W-:Y:S09]  /*2eb0*/  @!P1 BRA `(.L_x_53) ;  /* 0x0000003400849947 */ /* 0x012ff20003800000 */
.L_x_110:
[----:B------:R-:W-:Y:S01]  /*2ec0*/  LEA R4, R10, UR6, 0x4 ;  /* 0x000000060a047c11 */ /* 0x000fe2000f8e20ff */
[----:B------:R-:W-:Y:S01]  /*2ed0*/  @UP3 ULEA UR4, UR17, UR6, 0x3 ;  /* 0x0000000611043291 */ /* 0x000fe2000f8e18ff */
[----:B------:R-:W-:Y:S01]  /*2ee0*/  PLOP3.LUT P2, PT, PT, PT, PT, 0x80, 0x8 ;  /* 0x000000000008781c */ /* 0x000fe20003f4f070 */
[----:B------:R-:W-:Y:S01]  /*2ef0*/  ULEA UR8, UR18, UR6, 0x3 ;  /* 0x0000000612087291 */ /* 0x000fe2000f8e18ff */
[----:B------:R-:W-:Y:S02]  /*2f00*/  PRMT R3, RZ, 0x654, R3 ;  /* 0x00000654ff037816 */ /* 0x000fe40000000003 */
[----:B-1----:R-:W1:Y:S01]  /*2f10*/  LDS.128 R4, [R4+0xf0] ;  /* 0x0000f00004047984 */ /* 0x002e620000000c00 */
[----:B------:R-:W-:Y:S02]  /*2f20*/  @P0 SHF.L.U32 R2, R8, 0x1f, RZ ;  /* 0x0000001f08020819 */ /* 0x000fe400000006ff */
[----:B------:R-:W-:Y:S01]  /*2f30*/  SHF.L.U32 R0, R11, 0x1f, RZ ;  /* 0x0000001f0b007819 */ /* 0x000fe200000006ff */
[----:B------:R-:W-:Y:S01]  /*2f40*/  @!PT LDS RZ, [RZ] ;  /* 0x00000000fffff984 */ /* 0x000fe20000000800 */
[----:B------:R-:W-:Y:S01]  /*2f50*/  @!PT LDS RZ, [RZ] ;  /* 0x00000000fffff984 */ /* 0x000fe20000000800 */
[----:B------:R-:W-:Y:S01]  /*2f60*/  @!PT LDS RZ, [RZ] ;  /* 0x00000000fffff984 */ /* 0x000fe20000000800 */
[----:B------:R-:W-:Y:S01]  /*2f70*/  @!PT LDS RZ, [RZ] ;  /* 0x00000000fffff984 */ /* 0x000fe20000000800 */
[----:B------:R2:W-:Y:S06]  /*2f80*/  MEMBAR.ALL.CTA ;  /* 0x0000000000007992 */ /* 0x0005ec0000008000 */
[----:B--2---:R-:W2:Y:S02]  /*2f90*/  FENCE.VIEW.ASYNC.S ;  /* 0x00000000000073c6 */ /* 0x004ea40000000000 */
[----:B--2---:R2:W-:Y:S01]  /*2fa0*/  SYNCS.ARRIVE.TRANS64.RED.A1T0 RZ, [R3+URZ], RZ ;  /* 0x000000ff03ff79a7 */ /* 0x0045e200081004ff */
[----:B------:R2:W4:Y:S01]  /*2fb0*/  @P0 SYNCS.PHASECHK.TRANS64.TRYWAIT P2, [UR4], R2 ;  /* 0x00000002ff0005a7 */ /* 0x0005220008041104 */
[----:B------:R-:W-:Y:S01]  /*2fc0*/  ULEA.HI UR4, UR18, UR18, URZ, 0x1 ;  /* 0x0000001212047291 */ /* 0x000fe2000f8f08ff */
[----:B-1----:R-:W-:-:S03]  /*2fd0*/  LOP3.LUT P1, RZ, R6, 0x1, RZ, 0xc0, !PT ;  /* 0x0000000106ff7812 */ /* 0x002fc6000782c0ff */
[----:B------:R-:W-:Y:S02]  /*2fe0*/  USHF.L.U32 UR9, UR4, 0x5, URZ ;  /* 0x0000000504097899 */ /* 0x000fe400080006ff */
[----:B------:R-:W-:Y:S02]  /*2ff0*/  ULOP3.LUT UR4, UR4, 0xffe, URZ, 0xc0, !UPT ;  /* 0x00000ffe04047892 */ /* 0x000fe4000f8ec0ff */
[----:B------:R-:W-:Y:S02]  /*3000*/  ULOP3.LUT UR9, UR9, 0xffffffc0, URZ, 0xc0, !UPT ;  /* 0xffffffc009097892 */ /* 0x000fe4000f8ec0ff */
[----:B------:R-:W-:Y:S02]  /*3010*/  UIADD3 UR4, UPT, UPT, -UR4, UR18, URZ ;  /* 0x0000001204047290 */ /* 0x000fe4000fffe1ff */
[----:B------:R-:W-:Y:S01]  /*3020*/  UIADD3 UR9, UPT, UPT, UR19, UR9, URZ ;  /* 0x0000000913097290 */ /* 0x000fe2000fffe0ff */
[----:B------:R-:W1:Y:S03]  /*3030*/  SYNCS.PHASECHK.TRANS64.TRYWAIT P0, [UR8+0xa0], R0 ;  /* 0x0000a000ff0075a7 */ /* 0x000e660008001108 */
[----:B------:R-:W-:Y:S01]  /*3040*/  ULEA UR9, UR4, UR9, 0x14 ;  /* 0x0000000904097291 */ /* 0x000fe2000f8ea0ff */
[----:B-12-4-:R-:W-:Y:S11]  /*3050*/  @!P0 BRA `(.L_x_54) ;  /* 0x0000003400308947 */ /* 0x016ff60003800000 */
.L_x_112:
[----:B------:R-:W-:Y:S01]  /*3060*/  IADD3 R10, PT, PT, R10, 0x1, RZ ;  /* 0x000000010a0a7810 */ /* 0x000fe20007ffe0ff */
[----:B------:R-:W-:Y:S06]  /*3070*/  BRA.U !UP3, `(.L_x_55) ;  /* 0x000000010b987547 */ /* 0x000fec000b800000 */
[----:B------:R-:W-:Y:S01]  /*3080*/  UPLOP3.LUT UP4, UPT, UPT, UPT, UPT, 0x40, 0x4 ;  /* 0x000000000004789c */ /* 0x000fe20003f8e870 */
[----:B------:R-:W-:Y:S01]  /*3090*/  UMOV UR16, UR10 ;  /* 0x0000000a00107c82 */ /* 0x000fe20008000000 */
[----:B------:R-:W-:Y:S01]  /*30a0*/  UMOV UR15, UR5 ;  /* 0x00000005000f7c82 */ /* 0x000fe20008000000 */
[----:B------:R-:W-:-:S08]  /*30b0*/  UMOV UR14, UR17 ;  /* 0x00000011000e7c82 */ /* 0x000fd00008000000 */
.L_x_58:
[----:B------:R-:W-:Y:S02]  /*30c0*/  UIADD3 UR16, UPT, UPT, UR16, 0x1, URZ ;  /* 0x0000000110107890 */ /* 0x000fe4000fffe0ff */
[----:B--2---:R-:W-:Y:S02]  /*30d0*/  ULEA UR7, UR14, UR6, 0x3 ;  /* 0x000000060e077291 */ /* 0x004fe4000f8e18ff */
[----:B------:R-:W-:Y:S01]  /*30e0*/  UISETP.NE.AND UP0, UPT, UR16, URZ, UPT ;  /* 0x000000ff1000728c */ /* 0x000fe2000bf05270 */
[----:B----4-:R-:W-:Y:S10]  /*30f0*/  @P2 BRA `(.L_x_56) ;  /* 0x00000000000c2947 */ /* 0x010ff40003800000 */
[----:B-1----:R-:W-:Y:S04]  /*3100*/  SHF.L.U32 R3, R8, 0x1f, RZ ;  /* 0x0000001f08037819 */ /* 0x002fe800000006ff */
[----:B------:R-:W1:Y:S02]  /*3110*/  SYNCS.PHASECHK.TRANS64.TRYWAIT P0, [UR7], R3 ;  /* 0x00000003ff0075a7 */ /* 0x000e640008001107 */
[----:B-1----:R-:W-:Y:S05]  /*3120*/  @!P0 BRA `(.L_x_57) ;  /* 0x0000003400148947 */ /* 0x002fea0003800000 */
.L_x_56:
[----:B------:R-:W-:Y:S01]  /*3130*/  UISETP.NE.AND UP1, UPT, UR15, 0x1, UPT ;  /* 0x000000010f00788c */ /* 0x000fe2000bf25270 */
[----:B------:R-:W-:Y:S01]  /*3140*/  PLOP3.LUT P2, PT, PT, PT, PT, 0x80, 0x8 ;  /* 0x000000000008781c */ /* 0x000fe20003f4f070 */
[----:B------:R-:W-:Y:S02]  /*3150*/  UIADD3 UR17, UPT, UPT, UR14, 0x1, URZ ;  /* 0x000000010e117890 */ /* 0x000fe4000fffe0ff */
[----:B------:R-:W-:Y:S02]  /*3160*/  ULEA UR24, UR14, UR12, 0x8 ;  /* 0x0000000c0e187291 */ /* 0x000fe4000f8e40ff */
[----:B------:R-:W-:Y:S01]  /*3170*/  UISETP.NE.AND UP2, UPT, UR17, 0x4, UPT ;  /* 0x000000041100788c */ /* 0x000fe2000bf45270 */
[----:B------:R-:W-:Y:S01]  /*3180*/  PLOP3.LUT P0, PT, PT, PT, UP1, 0x80, 0x8 ;  /* 0x000000000008781c */ /* 0x000fe20003f0f018 */
[----:B------:R-:W-:Y:S02]  /*3190*/  ULEA UR26, UR14, UR11, 0x8 ;  /* 0x0000000b0e1a7291 */ /* 0x000fe4000f8e40ff */
[----:B------:R-:W-:Y:S02]  /*31a0*/  USEL UR13, URZ, 0x1, UP2 ;  /* 0x00000001ff0d7887 */ /* 0x000fe40009000000 */
[----:B------:R-:W-:Y:S02]  /*31b0*/  USEL UR17, UR17, URZ, UP2 ;  /* 0x000000ff11117287 */ /* 0x000fe40009000000 */
[----:B------:R-:W-:Y:S02]  /*31c0*/  UIADD3 UR30, UPT, UPT, UR24, 0x2, URZ ;  /* 0x00000002181e7890 */ /* 0x000fe4000fffe0ff */
[----:B------:R-:W-:Y:S01]  /*31d0*/  @UP1 ULEA UR4, UR17, UR6, 0x3 ;  /* 0x0000000611041291 */ /* 0x000fe2000f8e18ff */
[----:B------:R-:W-:Y:S01]  /*31e0*/  LOP3.LUT R8, R8, UR13, RZ, 0x3c, !PT ;  /* 0x0000000d08087c12 */ /* 0x000fe2000f8e3cff */
[----:B------:R-:W-:Y:S02]  /*31f0*/  UIADD3 UR28, UPT, UPT, UR26, 0x2, URZ ;  /* 0x000000021a1c7890 */ /* 0x000fe4000fffe0ff */
[----:B------:R-:W-:Y:S01]  /*3200*/  UIADD3 UR7, UPT, UPT, UR7, 0x20, URZ ;  /* 0x0000002007077890 */ /* 0x000fe2000fffe0ff */
[----:B-1----:R-:W-:Y:S01]  /*3210*/  @P0 SHF.L.U32 R0, R8, 0x1f, RZ ;  /* 0x0000001f08000819 */ /* 0x002fe200000006ff */
[----:B------:R-:W-:Y:S01]  /*3220*/  UMOV UR25, 0x80004020 ;  /* 0x8000402000197882 */ /* 0x000fe20000000000 */
[----:B------:R-:W-:Y:S01]  /*3230*/  UMOV UR27, 0x80004020 ;  /* 0x80004020001b7882 */ /* 0x000fe20000000000 */
[----:B------:R-:W-:Y:S01]  /*3240*/  UMOV UR31, 0x80004020 ;  /* 0x80004020001f7882 */ /* 0x000fe20000000000 */
[----:B------:R2:W4:Y:S01]  /*3250*/  @P0 SYNCS.PHASECHK.TRANS64.TRYWAIT P2, [UR4], R0 ;  /* 0x00000000ff0005a7 */ /* 0x0005220008041104 */
[----:B------:R-:W-:Y:S01]  /*3260*/  UIADD3 UR15, UPT, UPT, UR15, -0x1, URZ ;  /* 0xffffffff0f0f7890 */ /* 0x000fe2000fffe0ff */
[----:B------:R2:W-:Y:S01]  /*3270*/  UTCIMMA gdesc[UR26], gdesc[UR24], tmem[UR9], tmem[UR22], idesc[UR23], UP4 ;  /* 0x00ff16181a0075ea */ /* 0x0005e2000a000109 */
[----:B------:R-:W-:Y:S01]  /*3280*/  UPLOP3.LUT UP4, UPT, UPT, UPT, UPT, 0x80, 0x8 ;  /* 0x000000000008789c */ /* 0x000fe20003f8f070 */
[----:B------:R-:W-:Y:S01]  /*3290*/  UMOV UR29, 0x80004020 ;  /* 0x80004020001d7882 */ /* 0x000fe20000000000 */
[----:B------:R-:W-:Y:S01]  /*32a0*/  UMOV UR14, UR17 ;  /* 0x00000011000e7c82 */ /* 0x000fe20008000000 */
[----:B------:R2:W-:Y:S01]  /*32b0*/  UTCIMMA gdesc[UR28], gdesc[UR30], tmem[UR9], tmem[UR20], idesc[UR21], UPT ;  /* 0x00ff141e1c0075ea */ /* 0x0005e2000b800109 */
[----:B------:R2:W-:Y:S01]  /*32c0*/  UTCBAR [UR7], URZ ;  /* 0x000000ff070073e9 */ /* 0x0005e200080000ff */
[----:B------:R-:W-:Y:S06]  /*32d0*/  BRA.U UP0, `(.L_x_58) ;  /* 0xfffffffd00787547 */ /* 0x000fec000b83ffff */
.L_x_55:
[----:B------:R-:W-:Y:S01]  /*32e0*/  UIADD3 UR18, UPT, UPT, UR18, 0x1, URZ ;  /* 0x0000000112127890 */ /* 0x000fe2000fffe0ff */
[C---:B------:R-:W-:Y:S01]  /*32f0*/  ISETP.NE.AND P0, PT, R10.reuse, 0x2, PT ;  /* 0x000000020a00780c */ /* 0x040fe20003f05270 */
[----:B------:R-:W-:Y:S02]  /*3300*/  UIADD3 UR8, UPT, UPT, UR8, 0x80, URZ ;  /* 0x0000008008087890 */ /* 0x000fe4000fffe0ff */
[----:B------:R-:W-:Y:S01]  /*3310*/  UISETP.NE.AND UP0, UPT, UR18, 0x4, UPT ;  /* 0x000000041200788c */ /* 0x000fe2000bf05270 */
[----:B-12---:R-:W-:Y:S02]  /*3320*/  SEL R0, RZ, 0x1, P0 ;  /* 0x00000001ff007807 */ /* 0x006fe40000000000 */
[----:B------:R-:W-:Y:S01]  /*3330*/  SEL R10, R10, RZ, P0 ;  /* 0x000000ff0a0a7207 */ /* 0x000fe20000000000 */
[----:B------:R-:W-:Y:S01]  /*3340*/  USEL UR4, URZ, 0x1, UP0 ;  /* 0x00000001ff047887 */ /* 0x000fe20008000000 */
[----:B------:R-:W-:Y:S01]  /*3350*/  LOP3.LUT R9, R9, R0, RZ, 0x3c, !PT ;  /* 0x0000000009097212 */ /* 0x000fe200078e3cff */
[----:B------:R-:W-:Y:S01]  /*3360*/  USEL UR18, UR18, URZ, UP0 ;  /* 0x000000ff12127287 */ /* 0x000fe20008000000 */
[----:B------:R1:W-:Y:S03]  /*3370*/  UTCBAR [UR8], URZ ;  /* 0x000000ff080073e9 */ /* 0x0003e600080000ff */
[----:B------:R-:W-:Y:S01]  /*3380*/  LOP3.LUT R11, R11, UR4, RZ, 0x3c, !PT ;  /* 0x000000040b0b7c12 */ /* 0x000fe2000f8e3cff */
[----:B------:R-:W-:Y:S07]  /*3390*/  @P1 BRA `(.L_x_59) ;  /* 0xfffffff800b01947 */ /* 0x000fee000383ffff */
[----:B------:R-:W2:Y:S01]  /*33a0*/  S2UR UR4, SR_CgaCtaId ;  /* 0x00000000000479c3 */ /* 0x000ea20000008800 */
[----:B------:R-:W-:Y:S01]  /*33b0*/  ELECT P0, URZ, PT ;  /* 0x0000000000ff782f */ /* 0x000fe20003800000 */
[----:B------:R-:W-:Y:S01]  /*33c0*/  IMAD.MOV.U32 R0, RZ, RZ, 0x1 ;  /* 0x00000001ff007424 */ /* 0x000fe200078e00ff */
[----:B------:R-:W-:Y:S01]  /*33d0*/  UIADD3 UR6, UPT, UPT, UR6, 0xa0, URZ ;  /* 0x000000a006067890 */ /* 0x000fe2000fffe0ff */
[----:B------:R-:W-:Y:S01]  /*33e0*/  SHF.L.U32 R3, R11, 0x1f, RZ ;  /* 0x0000001f0b037819 */ /* 0x000fe200000006ff */
[----:B------:R-:W-:-:S03]  /*33f0*/  UMOV UR5, 0x40 ;  /* 0x0000004000057882 */ /* 0x000fc60000000000 */
[----:B------:R-:W-:Y:S01]  /*3400*/  UVIRTCOUNT.DEALLOC.SMPOOL 0x80 ;  /* 0x000000800000784c */ /* 0x000fe20000000000 */
[----:B--2---:R-:W-:Y:S02]  /*3410*/  ULEA UR4, UR4, UR5, 0x18 ;  /* 0x0000000504047291 */ /* 0x004fe4000f8ec0ff */
[----:B------:R-:W-:-:S07]  /*3420*/  ULEA UR5, UR18, UR6, 0x3 ;  /* 0x0000000612057291 */ /* 0x000fce000f8e18ff */
[----:B------:R2:W-:Y:S02]  /*3430*/  @P0 STS.U8 [UR4+0x1c], R0 ;  /* 0x00001c00ff000988 */ /* 0x0005e40008000004 */
[----:B------:R-:W3:Y:S02]  /*3440*/  SYNCS.PHASECHK.TRANS64.TRYWAIT P0, [UR5], R3 ;  /* 0x00000003ff0075a7 */ /* 0x000ee40008001105 */
[----:B--23--:R-:W-:Y:S05]  /*3450*/  @!P0 BRA `(.L_x_60) ;  /* 0x0000003000608947 */ /* 0x00cfea0003800000 */
.L_x_115:
[----:B------:R-:W-:-:S04]  /*3460*/  UIADD3 UR7, UPT, UPT, UR18, 0x1, URZ ;  /* 0x0000000112077890 */ /* 0x000fc8000fffe0ff */
[----:B------:R-:W-:-:S04]  /*3470*/  UISETP.NE.AND UP0, UPT, UR7, 0x4, UPT ;  /* 0x000000040700788c */ /* 0x000fc8000bf05270 */
[----:B-1----:R-:W-:Y:S02]  /*3480*/  USEL UR8, URZ, 0x1, UP0 ;  /* 0x00000001ff087887 */ /* 0x002fe40008000000 */
[----:B------:R-:W-:-:S04]  /*3490*/  USEL UR7, UR7, URZ, UP0 ;  /* 0x000000ff07077287 */ /* 0x000fc80008000000 */
[----:B------:R-:W-:Y:S01]  /*34a0*/  ULEA UR5, UR7, UR6, 0x3 ;  /* 0x0000000607057291 */ /* 0x000fe2000f8e18ff */
[----:B------:R-:W-:-:S04]  /*34b0*/  LOP3.LUT R2, R11, UR8, RZ, 0x3c, !PT ;  /* 0x000000080b027c12 */ /* 0x000fc8000f8e3cff */
[----:B--2---:R-:W-:-:S04]  /*34c0*/  SHF.L.U32 R3, R2, 0x1f, RZ ;  /* 0x0000001f02037819 */ /* 0x004fc800000006ff */
[----:B------:R-:W1:Y:S02]  /*34d0*/  SYNCS.PHASECHK.TRANS64.TRYWAIT P0, [UR5], R3 ;  /* 0x00000003ff0075a7 */ /* 0x000e640008001105 */
[----:B-1----:R-:W-:Y:S05]  /*34e0*/  @!P0 BRA `(.L_x_61) ;  /* 0x0000003000548947 */ /* 0x002fea0003800000 */
.L_x_117:
        /* <DEDUP_REMOVED lines=9> */
.L_x_119:
[----:B------:R-:W-:-:S04]  /*3580*/  UIADD3 UR7, UPT, UPT, UR7, 0x1, URZ ;  /* 0x0000000107077890 */ /* 0x000fc8000fffe0ff */
[----:B------:R-:W-:-:S04]  /*3590*/  UISETP.NE.AND UP0, UPT, UR7, 0x4, UPT ;  /* 0x000000040700788c */ /* 0x000fc8000bf05270 */
[----:B------:R-:W-:Y:S02]  /*35a0*/  USEL UR5, URZ, 0x1, UP0 ;  /* 0x00000001ff057887 */ /* 0x000fe40008000000 */
[----:B------:R-:W-:-:S04]  /*35b0*/  USEL UR7, UR7, URZ, UP0 ;  /* 0x000000ff07077287 */ /* 0x000fc80008000000 */
[----:B------:R-:W-:Y:S01]  /*35c0*/  ULEA UR7, UR7, UR6, 0x3 ;  /* 0x0000000607077291 */ /* 0x000fe2000f8e18ff */
[----:B-1----:R-:W-:-:S04]  /*35d0*/  LOP3.LUT R3, R2, UR5, RZ, 0x3c, !PT ;  /* 0x0000000502037c12 */ /* 0x002fc8000f8e3cff */
[----:B------:R-:W-:-:S04]  /*35e0*/  SHF.L.U32 R3, R3, 0x1f, RZ ;  /* 0x0000001f03037819 */ /* 0x000fc800000006ff */
[----:B------:R-:W1:Y:S02]  /*35f0*/  SYNCS.PHASECHK.TRANS64.TRYWAIT P0, [UR7], R3 ;  /* 0x00000003ff0075a7 */ /* 0x000e640008001107 */
[----:B-1----:R-:W-:Y:S05]  /*3600*/  @!P0 BRA `(.L_x_63) ;  /* 0x00000030003c8947 */ /* 0x002fea0003800000 */
.L_x_121:
[----:B------:R-:W-:Y:S01]  /*3610*/  NOP ;  /* 0x0000000000007918 */ /* 0x000fe20000000000 */
[----:B-1----:R-:W1:Y:S01]  /*3620*/  LDS R0, [UR4+0x14] ;  /* 0x00001404ff007984 */ /* 0x002e620008000800 */
[----:B------:R-:W-:Y:S01]  /*3630*/  ULOP3.LUT UR6, UR19, 0xffff, URZ, 0xc0, !UPT ;  /* 0x0000ffff13067892 */ /* 0x000fe2000f8ec0ff */
[----:B------:R-:W-:Y:S01]  /*3640*/  UMOV UR8, 0xffff ;  /* 0x0000ffff00087882 */ /* 0x000fe20000000000 */
[----:B------:R-:W-:Y:S02]  /*3650*/  UMOV UR5, 0x1 ;  /* 0x0000000100057882 */ /* 0x000fe40000000000 */
[----:B------:R-:W-:-:S04]  /*3660*/  USHF.R.U32.HI UR6, URZ, 0x5, UR6 ;  /* 0x00000005ff067899 */ /* 0x000fc80008011606 */
[----:B------:R-:W-:Y:S02]  /*3670*/  USHF.L.U32 UR8, UR8, UR6, URZ ;  /* 0x0000000608087299 */ /* 0x000fe400080006ff */
[----:B------:R-:W-:-:S04]  /*3680*/  USHF.L.U32 UR5, UR5, UR6, URZ ;  /* 0x0000000605057299 */ /* 0x000fc800080006ff */
[----:B-1----:R-:W-:-:S04]  /*3690*/  LOP3.LUT R0, R0, UR8, RZ, 0xc0, !PT ;  /* 0x0000000800007c12 */ /* 0x002fc8000f8ec0ff */
[----:B------:R-:W-:-:S13]  /*36a0*/  ISETP.NE.AND P0, PT, R0, UR8, PT ;  /* 0x0000000800007c0c */ /* 0x000fda000bf05270 */
[----:B------:R-:W-:Y:S05]  /*36b0*/  @P0 BRA `(.L_x_64) ;  /* 0x0000000000580947 */ /* 0x000fea0003800000 */
[----:B------:R-:W1:Y:S02]  /*36c0*/  LDS R0, [UR4+0x18] ;  /* 0x00001804ff007984 */ /* 0x000e640008000800 */
[----:B-1----:R-:W-:-:S04]  /*36d0*/  LOP3.LUT R0, R0, UR5, RZ, 0xc0, !PT ;  /* 0x0000000500007c12 */ /* 0x002fc8000f8ec0ff */
[----:B------:R-:W-:-:S13]  /*36e0*/  ISETP.NE.AND P0, PT, R0, UR5, PT ;  /* 0x0000000500007c0c */ /* 0x000fda000bf05270 */
[----:B------:R-:W-:Y:S05]  /*36f0*/  @P0 BRA `(.L_x_65) ;  /* 0x00000000003c0947 */ /* 0x000fea0003800000 */
[----:B------:R-:W1:Y:S01]  /*3700*/  S2R R2, SR_LANEID ;  /* 0x0000000000027919 */ /* 0x000e620000000000 */
[----:B------:R-:W-:Y:S01]  /*3710*/  ULOP3.LUT UR8, URZ, UR8, URZ, 0x33, !UPT ;  /* 0x00000008ff087292 */ /* 0x000fe2000f8e33ff */
[----:B------:R-:W-:Y:S01]  /*3720*/  LOP3.LUT R4, RZ, UR5, RZ, 0x33, !PT ;  /* 0x00000005ff047c12 */ /* 0x000fe2000f8e33ff */
[----:B------:R-:W-:Y:S02]  /*3730*/  VOTEU.ANY UR7, UPT, PT ;  /* 0x0000000000077886 */ /* 0x000fe400038e0100 */
[----:B------:R-:W-:Y:S01]  /*3740*/  UFLO.U32 UR7, UR7 ;  /* 0x00000007000772bd */ /* 0x000fe200080e0000 */
[----:B------:R-:W2:Y:S01]  /*3750*/  REDUX UR5, R4 ;  /* 0x00000000040573c4 */ /* 0x000ea20000000000 */
[----:B------:R-:W-:-:S06]  /*3760*/  IMAD.U32 R0, RZ, RZ, UR8 ;  /* 0x00000008ff007e24 */ /* 0x000fcc000f8e00ff */
[----:B------:R3:W-:Y:S01]  /*3770*/  UTCATOMSWS.AND URZ, UR8 ;  /* 0x0000000800ff79e3 */ /* 0x0007e20008000000 */
[----:B------:R-:W4:Y:S01]  /*3780*/  REDUX UR6, R0 ;  /* 0x00000000000673c4 */ /* 0x000f220000000000 */
[----:B-1----:R-:W-:Y:S01]  /*3790*/  ISETP.EQ.U32.AND P0, PT, R2, UR7, PT ;  /* 0x0000000702007c0c */ /* 0x002fe2000bf02070 */
[----:B--2---:R-:W-:Y:S01]  /*37a0*/  IMAD.U32 R2, RZ, RZ, UR5 ;  /* 0x00000005ff027e24 */ /* 0x004fe2000f8e00ff */
[----:B----4-:R-:W-:-:S11]  /*37b0*/  MOV R3, UR6 ;  /* 0x0000000600037c02 */ /* 0x010fd60008000f00 */
[----:B------:R3:W-:Y:S04]  /*37c0*/  @P0 ATOMS.AND RZ, [UR4+0x14], R3 ;  /* 0x00001403ffff098c */ /* 0x0007e8000a800004 */
[----:B------:R3:W-:Y:S01]  /*37d0*/  @P0 ATOMS.AND RZ, [UR4+0x18], R2 ;  /* 0x00001802ffff098c */ /* 0x0007e2000a800004 */
[----:B------:R-:W-:Y:S05]  /*37e0*/  BRA `(.L_x_66) ;  /* 0x0000000000147947 */ /* 0x000fea0003800000 */
.L_x_65:
[----:B------:R-:W-:Y:S02]  /*37f0*/  MOV R2, 0x3810 ;  /* 0x0000381000027802 */ /* 0x000fe40000000f00 */
[----:B----45:R-:W-:Y:S05]  /*3800*/  CALL.REL.NOINC `($__internal_0_$__cuda_sm10x_tcgen05_guardrail_trap_col_being_dealloced_not_returned_by_alloc) ;  /* 0x0000003000587944 */ /* 0x030fea0003c00000 */
[----:B------:R-:W-:Y:S05]  /*3810*/  BRA `(.L_x_66) ;  /* 0x0000000000087947 */ /* 0x000fea0003800000 */
.L_x_64:
[----:B------:R-:W-:Y:S02]  /*3820*/  MOV R2, 0x3840 ;  /* 0x0000384000027802 */ /* 0x000fe40000000f00 */
[----:B----45:R-:W-:Y:S05]  /*3830*/  CALL.REL.NOINC `($__internal_2_$__cuda_sm10x_tcgen05_guardrail_trap_unallocated_columns_being_dealloced) ;  /* 0x0000003000647944 */ /* 0x030fea0003c00000 */
.L_x_66:
[----:B------:R-:W-:Y:S01]  /*3840*/  NOP ;  /* 0x0000000000007918 */ /* 0x000fe20000000000 */
[----:B---3--:R-:W-:Y:S05]  /*3850*/  EXIT ;  /* 0x000000000000794d */ /* 0x008fea0003800000 */
.L_x_48:
[----:B------:R-:W-:-:S09]  /*3860*/  UISETP.NE.OR UP2, UPT, UR8, 0x3, !UP2 ;  /* 0x000000030800788c */ /* 0x000fd2000d745670 */
[----:B------:R-:W-:Y:S05]  /*3870*/  BRA.U UP2, `(.L_x_67) ;  /* 0x0000000902c87547 */ /* 0x000fea000b800000 */
[----:B------:R-:W1:Y:S01]  /*3880*/  LDCU.64 UR6, c[0x0][0x888] ;  /* 0x00011100ff0677ac */ /* 0x000e620008000a00 */
[----:B------:R-:W2:Y:S01]  /*3890*/  LDC R0, c[0x0][0xb30] ;  /* 0x0002cc00ff007b82 */ /* 0x000ea20000000800 */
[----:B------:R-:W-:Y:S01]  /*38a0*/  IMAD.MOV.U32 R30, RZ, RZ, 0x1 ;  /* 0x00000001ff1e7424 */ /* 0x000fe200078e00ff */
[----:B------:R-:W-:Y:S01]  /*38b0*/  CS2R R28, SRZ ;  /* 0x00000000001c7805 */ /* 0x000fe2000001ff00 */
[----:B------:R-:W4:Y:S01]  /*38c0*/  LDCU.64 UR4, c[0x0][0x890] ;  /* 0x00011200ff0477ac */ /* 0x000f220008000a00 */
[----:B------:R-:W-:Y:S01]  /*38d0*/  IMAD.MOV.U32 R25, RZ, RZ, 0x1000 ;  /* 0x00001000ff197424 */ /* 0x000fe200078e00ff */
[----:B------:R-:W-:-:S03]  /*38e0*/  UMOV UR8, 0x400 ;  /* 0x0000040000087882 */ /* 0x000fc60000000000 */
[----:B------:R-:W3:Y:S01]  /*38f0*/  LDC R19, c[0x0][0x370] ;  /* 0x0000dc00ff137b82 */ /* 0x000ee20000000800 */
[----:B------:R-:W-:-:S07]  /*3900*/  UPLOP3.LUT UP1, UPT, UPT, UPT, UPT, 0x40, 0x4 ;  /* 0x000000000004789c */ /* 0x000fce0003f2e870 */
[----:B------:R-:W3:Y:S01]  /*3910*/  LDC R2, c[0x0][0xb0c] ;  /* 0x0002c300ff027b82 */ /* 0x000ee20000000800 */
[----:B-1----:R-:W-:Y:S02]  /*3920*/  UISETP.NE.U32.AND UP2, UPT, UR6, URZ, UPT ;  /* 0x000000ff0600728c */ /* 0x002fe4000bf45070 */
[----:B------:R-:W-:Y:S02]  /*3930*/  ULEA UR6, UR37, UR8, 0x18 ;  /* 0x0000000825067291 */ /* 0x000fe4000f8ec0ff */
[----:B------:R-:W-:Y:S02]  /*3940*/  UISETP.NE.AND.EX UP2, UPT, UR7, URZ, UPT, UP2 ;  /* 0x000000ff0700728c */ /* 0x000fe4000bf45320 */
[----:B------:R-:W-:Y:S01]  /*3950*/  UIADD3 UR7, UPT, UPT, UR6, 0x40, URZ ;  /* 0x0000004006077890 */ /* 0x000fe2000fffe0ff */
[----:B------:R-:W1:Y:S01]  /*3960*/  LDC R18, c[0x0][0xb20] ;  /* 0x0002c800ff127b82 */ /* 0x000e620000000800 */
[----:B----4-:R-:W-:Y:S01]  /*3970*/  UISETP.NE.U32.AND UP3, UPT, UR4, URZ, UPT ;  /* 0x000000ff0400728c */ /* 0x010fe2000bf65070 */
[----:B--2---:R-:W-:Y:S01]  /*3980*/  ISETP.NE.AND P1, PT, R0, 0x1, PT ;  /* 0x000000010000780c */ /* 0x004fe20003f25270 */
[----:B------:R-:W-:-:S02]  /*3990*/  UPRMT UR37, UR37, 0x654, UR7 ;  /* 0x0000065425257896 */ /* 0x000fc40008000007 */
[----:B------:R-:W-:-:S03]  /*39a0*/  UISETP.NE.AND.EX UP3, UPT, UR5, URZ, UPT, UP3 ;  /* 0x000000ff0500728c */ /* 0x000fc6000bf65330 */
[----:B------:R-:W2:Y:S08]  /*39b0*/  LDC.64 R32, c[0x0][0x348] ;  /* 0x0000d200ff207b82 */ /* 0x000eb00000000a00 */
[----:B------:R-:W4:Y:S08]  /*39c0*/  LDC.64 R16, c[0x0][0xb10] ;  /* 0x0002c400ff107b82 */ /* 0x000f300000000a00 */
[----:B------:R-:W1:Y:S08]  /*39d0*/  LDC.64 R6, c[0x0][0xb18] ;  /* 0x0002c600ff067b82 */ /* 0x000e700000000a00 */
[----:B------:R-:W1:Y:S08]  /*39e0*/  LDC.64 R4, c[0x0][0xb28] ;  /* 0x0002ca00ff047b82 */ /* 0x000e700000000a00 */
[----:B---3--:R-:W1:Y:S02]  /*39f0*/  LDC R24, c[0x0][0x374] ;  /* 0x0000dd00ff187b82 */ /* 0x008e640000000800 */
.L_x_75:
[C---:B------:R-:W-:Y:S02]  /*3a00*/  LEA R0, R29.reuse, UR6, 0x3 ;  /* 0x000000061d007c11 */ /* 0x040fe4000f8e18ff */
[----:B------:R-:W-:Y:S02]  /*3a10*/  SHF.L.U32 R3, R28, 0x1f, RZ ;  /* 0x0000001f1c037819 */ /* 0x000fe400000006ff */
[----:B------:R-:W-:Y:S02]  /*3a20*/  LEA R20, R29, UR6, 0x4 ;  /* 0x000000061d147c11 */ /* 0x000fe4000f8e20ff */
[----:B---3--:R-:W3:Y:S02]  /*3a30*/  SYNCS.PHASECHK.TRANS64.TRYWAIT P0, [R0+URZ+0x60], R3 ;  /* 0x00006003000075a7 */ /* 0x008ee400080011ff */
[----:B---3--:R-:W-:Y:S05]  /*3a40*/  @!P0 BRA `(.L_x_68) ;  /* 0x0000002c00448947 */ /* 0x008fea0003800000 */
.L_x_122:
[----:B------:R-:W-:Y:S01]  /*3a50*/  ISETP.GE.AND P0, PT, R40, 0x1, PT ;  /* 0x000000012800780c */ /* 0x000fe20003f06270 */
[----:B------:R-:W1:Y:S01]  /*3a60*/  LDS.128 R20, [R20+0xf0] ;  /* 0x0000f00014147984 */ /* 0x000e620000000c00 */
[----:B------:R-:W-:Y:S01]  /*3a70*/  ISETP.NE.U32.AND P4, PT, RZ, UR4, PT ;  /* 0x00000004ff007c0c */ /* 0x000fe2000bf85070 */
[----:B---3--:R-:W-:Y:S01]  /*3a80*/  VIADD R0, R0, 0x70 ;  /* 0x0000007000007836 */ /* 0x008fe20000000000 */
[----:B------:R-:W-:Y:S02]  /*3a90*/  SHF.L.U32 R26, R30, 0x1f, RZ ;  /* 0x0000001f1e1a7819 */ /* 0x000fe400000006ff */
[----:B------:R-:W-:Y:S02]  /*3aa0*/  ISETP.NE.AND.EX P4, PT, RZ, UR5, PT, P4 ;  /* 0x00000005ff007c0c */ /* 0x000fe4000bf85340 */
[----:B------:R-:W-:Y:S01]  /*3ab0*/  PRMT R0, RZ, 0x654, R0 ;  /* 0x00000654ff007816 */ /* 0x000fe20000000000 */
[----:B------:R-:W-:Y:S01]  /*3ac0*/  @!PT LDS RZ, [RZ] ;  /* 0x00000000fffff984 */ /* 0x000fe20000000800 */
[----:B------:R-:W-:Y:S01]  /*3ad0*/  @!PT LDS RZ, [RZ] ;  /* 0x00000000fffff984 */ /* 0x000fe20000000800 */
[----:B------:R-:W-:Y:S01]  /*3ae0*/  @!PT LDS RZ, [RZ] ;  /* 0x00000000fffff984 */ /* 0x000fe20000000800 */
[----:B------:R-:W-:Y:S01]  /*3af0*/  @!PT LDS RZ, [RZ] ;  /* 0x00000000fffff984 */ /* 0x000fe20000000800 */
[----:B------:R3:W-:Y:S06]  /*3b00*/  MEMBAR.ALL.CTA ;  /* 0x0000000000007992 */ /* 0x0007ec0000008000 */
[----:B---3--:R-:W3:Y:S02]  /*3b10*/  FENCE.VIEW.ASYNC.S ;  /* 0x00000000000073c6 */ /* 0x008ee40000000000 */
[----:B---3--:R3:W-:Y:S01]  /*3b20*/  SYNCS.ARRIVE.TRANS64.RED.A1T0 RZ, [R0+URZ], RZ ;  /* 0x000000ff00ff79a7 */ /* 0x0087e200081004ff */
[----:B-1----:R-:W-:Y:S11]  /*3b30*/  LOP3.LUT P3, RZ, R22, 0x1, RZ, 0xc0, !PT ;  /* 0x0000000116ff7812 */ /* 0x002ff6000786c0ff */
[----:B------:R-:W-:Y:S02]  /*3b40*/  @!UPT UIADD3 URZ, UPT, UPT, URZ, URZ, URZ ;  /* 0x000000fffffff290 */ /* 0x000fe4000fffe0ff */
[----:B------:R-:W-:Y:S02]  /*3b50*/  @P3 MOV R13, R20 ;  /* 0x00000014000d3202 */ /* 0x000fe40000000f00 */
[----:B------:R-:W-:Y:S01]  /*3b60*/  @P3 LOP3.LUT R8, R21, 0xffff, RZ, 0xc0, !PT ;  /* 0x0000ffff15083812 */ /* 0x000fe200078ec0ff */
[----:B---3--:R-:W-:Y:S06]  /*3b70*/  @!P0 BRA `(.L_x_69) ;  /* 0x0000000000a48947 */ /* 0x008fec0003800000 */
[----:B------:R-:W-:Y:S01]  /*3b80*/  IMAD.HI.U32 R31, R24, R7, RZ ;  /* 0x00000007181f7227 */ /* 0x000fe200078e00ff */
[----:B------:R-:W-:Y:S02]  /*3b90*/  ISETP.NE.AND P0, PT, R6, 0x1, PT ;  /* 0x000000010600780c */ /* 0x000fe40003f05270 */
[----:B------:R-:W-:Y:S01]  /*3ba0*/  ISETP.NE.AND P2, PT, R40, 0x1, PT ;  /* 0x000000012800780c */ /* 0x000fe20003f45270 */
[----:B----4-:R-:W-:Y:S01]  /*3bb0*/  IMAD.HI.U32 R34, R19, R16, RZ ;  /* 0x0000001013227227 */ /* 0x010fe200078e00ff */
[----:B------:R-:W-:Y:S02]  /*3bc0*/  SHF.R.U32.HI R31, RZ, R18, R31 ;  /* 0x00000012ff1f7219 */ /* 0x000fe4000001161f */
[----:B------:R-:W-:Y:S01]  /*3bd0*/  ISETP.NE.AND P5, PT, R2, 0x1, PT ;  /* 0x000000010200780c */ /* 0x000fe20003fa5270 */
[----:B------:R-:W-:Y:S01]  /*3be0*/  IMAD.HI.U32 R36, R13, R16, RZ ;  /* 0x000000100d247227 */ /* 0x000fe200078e00ff */
[----:B------:R-:W-:Y:S02]  /*3bf0*/  SHF.R.U32.HI R34, RZ, R17, R34 ;  /* 0x00000011ff227219 */ /* 0x000fe40000011622 */
[----:B------:R-:W-:Y:S01]  /*3c00*/  SEL R3, R24, R31, !P0 ;  /* 0x0000001f18037207 */ /* 0x000fe20004000000 */
[C---:B------:R-:W-:Y:S01]  /*3c10*/  IMAD.HI.U32 R31, R8.reuse, R7, RZ ;  /* 0x00000007081f7227 */ /* 0x040fe200078e00ff */
[----:B------:R-:W-:Y:S02]  /*3c20*/  SEL R11, R19, R34, !P5 ;  /* 0x00000022130b7207 */ /* 0x000fe40006800000 */
[----:B------:R-:W-:Y:S01]  /*3c30*/  SHF.R.U32.HI R36, RZ, R17, R36 ;  /* 0x00000011ff247219 */ /* 0x000fe20000011624 */
[----:B------:R-:W-:Y:S01]  /*3c40*/  IMAD.HI.U32 R38, R3, R4, RZ ;  /* 0x0000000403267227 */ /* 0x000fe200078e00ff */
[----:B------:R-:W-:Y:S03]  /*3c50*/  SHF.R.U32.HI R31, RZ, R18, R31 ;  /* 0x00000012ff1f7219 */ /* 0x000fe6000001161f */
[----:B------:R-:W-:Y:S01]  /*3c60*/  IMAD.HI.U32 R34, R11, R4, RZ ;  /* 0x000000040b227227 */ /* 0x000fe200078e00ff */
[----:B------:R-:W-:Y:S02]  /*3c70*/  @P2 SHF.R.U32.HI R3, RZ, R5, R38 ;  /* 0x00000005ff032219 */ /* 0x000fe40000011626 */
[----:B------:R-:W-:Y:S02]  /*3c80*/  SEL R9, R8, R31, !P0 ;  /* 0x0000001f08097207 */ /* 0x000fe40004000000 */
[----:B------:R-:W-:Y:S01]  /*3c90*/  @P2 SHF.R.U32.HI R11, RZ, R5, R34 ;  /* 0x00000005ff0b2219 */ /* 0x000fe20000011622 */
[C---:B------:R-:W-:Y:S01]  /*3ca0*/  IMAD R10, R40.reuse, R3, RZ ;  /* 0x00000003280a7224 */ /* 0x040fe200078e02ff */
[----:B------:R-:W-:Y:S01]  /*3cb0*/  SEL R3, R13, R36, !P5 ;  /* 0x000000240d037207 */ /* 0x000fe20006800000 */
[C---:B------:R-:W-:Y:S03]  /*3cc0*/  IMAD.HI.U32 R14, R9.reuse, R4, RZ ;  /* 0x00000004090e7227 */ /* 0x040fe600078e00ff */
[----:B------:R-:W-:Y:S01]  /*3cd0*/  ISETP.GE.AND P0, PT, R9, R10, PT ;  /* 0x0000000a0900720c */ /* 0x000fe20003f06270 */
[C---:B------:R-:W-:Y:S01]  /*3ce0*/  IMAD R12, R40.reuse, R11, RZ ;  /* 0x0000000b280c7224 */ /* 0x040fe200078e02ff */
[-C--:B------:R-:W-:Y:S04]  /*3cf0*/  SHF.R.U32.HI R14, RZ, R5.reuse, R14 ;  /* 0x00000005ff0e7219 */ /* 0x080fe8000001160e */
[----:B------:R-:W-:Y:S02]  /*3d00*/  ISETP.GE.OR P0, PT, R3, R12, P0 ;  /* 0x0000000c0300720c */ /* 0x000fe40000706670 */
[----:B------:R-:W-:Y:S05]  /*3d10*/  SEL R15, R9, R14, !P2 ;  /* 0x0000000e090f7207 */ /* 0x000fea0005000000 */
[----:B------:R-:W-:Y:S04]  /*3d20*/  IMAD.MOV R14, RZ, RZ, -R15 ;  /* 0x000000ffff0e7224 */ /* 0x000fe800078e0a0f */
[----:B------:R-:W-:Y:S02]  /*3d30*/  IMAD R14, R40, R14, R9 ;  /* 0x0000000e280e7224 */ /* 0x000fe400078e0209 */
[C---:B------:R-:W-:Y:S05]  /*3d40*/  @!P0 IMAD.HI.U32 R10, R3.reuse, R4, RZ ;  /* 0x00000004030a8227 */ /* 0x040fea00078e00ff */
[----:B------:R-:W-:Y:S04]  /*3d50*/  @!P0 SHF.R.U32.HI R10, RZ, R5, R10 ;  /* 0x00000005ff0a8219 */ /* 0x000fe8000001160a */
[----:B------:R-:W-:Y:S01]  /*3d60*/  @!P0 SEL R0, R3, R10, !P2 ;  /* 0x0000000a03008207 */ /* 0x000fe20005000000 */
[----:B------:R-:W-:Y:S03]  /*3d70*/  IMAD.MOV R10, RZ, RZ, -R3 ;  /* 0x000000ffff0a7224 */ /* 0x000fe600078e0a03 */
[----:B------:R-:W-:Y:S01]  /*3d80*/  @!P0 IADD3 R15, PT, PT, R15, -R0, RZ ;  /* 0x800000000f0f8210 */ /* 0x000fe20007ffe0ff */
[----:B------:R-:W-:Y:S01]  /*3d90*/  @!P0 IMAD R0, R11, R14, R0 ;  /* 0x0000000e0b008224 */ /* 0x000fe200078e0200 */
[----:B------:R-:W-:Y:S01]  /*3da0*/  IADD3 R11, PT, PT, -R9, RZ, RZ ;  /* 0x000000ff090b7210 */ /* 0x000fe20007ffe1ff */
[----:B------:R-:W-:Y:S02]  /*3db0*/  IMAD R13, R2, R10, R13 ;  /* 0x0000000a020d7224 */ /* 0x000fe400078e020d */
[----:B------:R-:W-:Y:S02]  /*3dc0*/  @!P0 IMAD R9, R15, R40, R3 ;  /* 0x000000280f098224 */ /* 0x000fe400078e0203 */
[----:B------:R-:W-:Y:S02]  /*3dd0*/  @!P0 IMAD.MOV.U32 R3, RZ, RZ, R0 ;  /* 0x000000ffff038224 */ /* 0x000fe400078e0000 */
[----:B------:R-:W-:Y:S02]  /*3de0*/  IMAD R8, R6, R11, R8 ;  /* 0x0000000b06087224 */ /* 0x000fe400078e0208 */
[----:B------:R-:W-:Y:S02]  /*3df0*/  IMAD R13, R3, R2, R13 ;  /* 0x00000002030d7224 */ /* 0x000fe400078e020d */
[----:B------:R-:W-:Y:S02]  /*3e00*/  IMAD R8, R9, R6, R8 ;  /* 0x0000000609087224 */ /* 0x000fe400078e0208 */
.L_x_69:
[----:B------:R-:W-:Y:S05]  /*3e10*/  BRA.U UP1, `(.L_x_70) ;  /* 0x0000000101107547 */ /* 0x000fea000b800000 */
[----:B------:R-:W-:Y:S04]  /*3e20*/  MOV R0, UR13 ;  /* 0x0000000d00007c02 */ /* 0x000fe80008000f00 */
[----:B------:R-:W-:Y:S04]  /*3e30*/  SHF.L.U32 R3, R0, 0x1f, RZ ;  /* 0x0000001f00037819 */ /* 0x000fe800000006ff */
[----:B------:R-:W1:Y:S02]  /*3e40*/  SYNCS.PHASECHK.TRANS64.TRYWAIT P0, [UR6+0x58], R3 ;  /* 0x00005803ff0075a7 */ /* 0x000e640008001106 */
[----:B-1----:R-:W-:Y:S05]  /*3e50*/  @!P0 BRA `(.L_x_71) ;  /* 0x0000002800548947 */ /* 0x002fea0003800000 */
.L_x_70:
[----:B------:R-:W-:Y:S05]  /*3e60*/  BRA.U !UP3, `(.L_x_72) ;  /* 0x000000010b347547 */ /* 0x000fea000b800000 */
[----:B------:R-:W-:Y:S01]  /*3e70*/  UPLOP3.LUT UP0, UPT, UPT, UPT, UP2, 0x80, 0x8 ;  /* 0x000000000008789c */ /* 0x000fe20003f0f020 */
[----:B-1----:R-:W-:Y:S02]  /*3e80*/  HFMA2 R0, -RZ, RZ, 0, 5.9604644775390625e-08 ;  /* 0x00000001ff007431 */ /* 0x002fe400000001ff */
[----:B------:R-:W-:Y:S03]  /*3e90*/  IMAD.MOV.U32 R98, RZ, RZ, 0x1 ;  /* 0x00000001ff627424 */ /* 0x000fe600078e00ff */
[----:B------:R-:W-:Y:S05]  /*3ea0*/  PLOP3.LUT P0, PT, PT, PT, UP0, 0x80, 0x8 ;  /* 0x000000000008781c */ /* 0x000fea0003f0f008 */
[----:B------:R-:W1:Y:S01]  /*3eb0*/  @UP0 LDCU.64 UR8, c[0x0][0x888] ;  /* 0x00011100ff0807ac */ /* 0x000e620008000a00 */
[----:B------:R-:W-:Y:S07]  /*3ec0*/  @UP0 UIMAD UR7, UR36, UR4, URZ ;  /* 0x00000004240702a4 */ /* 0x000fee000f8e02ff */
[----:B------:R-:W-:Y:S01]  /*3ed0*/  @!P0 PRMT R98, R0, 0x7610, R98 ;  /* 0x0000761000628816 */ /* 0x000fe20000000062 */
[----:B-1----:R-:W-:Y:S03]  /*3ee0*/  @UP0 UIMAD.WIDE UR8, UR7, 0x4, UR8 ;  /* 0x00000004070808a5 */ /* 0x002fe6000f8e0208 */
[----:B------:R-:W1:Y:S03]  /*3ef0*/  @!UP0 LDCU UR7, c[0x0][0x880] ;  /* 0x00011000ff0787ac */ /* 0x000e660008000800 */
[----:B------:R-:W-:Y:S01]  /*3f00*/  IMAD.U32 R10, RZ, RZ, UR8 ;  /* 0x00000008ff0a7e24 */ /* 0x000fe2000f8e00ff */
[----:B------:R-:W-:Y:S05]  /*3f10*/  MOV R11, UR9 ;  /* 0x00000009000b7c02 */ /* 0x000fea0008000f00 */
[----:B-----5:R3:W5:Y:S02]  /*3f20*/  @P0 LDG.E R48, desc[UR40][R10.64] ;  /* 0x000000280a300981 */ /* 0x020764000c1e1900 */
[----:B-1-3--:R-:W-:Y:S07]  /*3f30*/  @!P0 IMAD.U32 R48, RZ, RZ, UR7 ;  /* 0x00000007ff308e24 */ /* 0x00afee000f8e00ff */
.L_x_72:
[----:B-----5:R-:W-:Y:S01]  /*3f40*/  @!P4 ISETP.EQ.AND P5, PT, R48, RZ, PT ;  /* 0x000000ff3000c20c */ /* 0x020fe20003fa2270 */
[----:B------:R-:W-:Y:S01]  /*3f50*/  @!UPT UIADD3 URZ, UPT, UPT, URZ, URZ, URZ ;  /* 0x000000fffffff290 */ /* 0x000fe2000fffe0ff */
[----:B------:R-:W-:Y:S11]  /*3f60*/  @!P4 BRA `(.L_x_73) ;  /* 0x000000000014c947 */ /* 0x000ff60003800000 */
[----:B------:R-:W-:Y:S02]  /*3f70*/  LOP3.LUT P0, RZ, R98, 0xff, RZ, 0xc0, !PT ;  /* 0x000000ff62ff7812 */ /* 0x000fe4000780c0ff */
[----:B------:R-:W-:Y:S04]  /*3f80*/  PLOP3.LUT P5, PT, PT, PT, UP0, 0x80, 0x8 ;  /* 0x000000000008781c */ /* 0x000fe80003faf008 */
[----:B------:R-:W-:Y:S07]  /*3f90*/  PLOP3.LUT P5, PT, P5, PT, PT, 0x8, 0x80 ;  /* 0x000000000080781c */ /* 0x000fee0002fae170 */
[----:B------:R-:W-:Y:S11]  /*3fa0*/  @P0 ISETP.EQ.AND P5, PT, R48, RZ, PT ;  /* 0x000000ff3000020c */ /* 0x000ff60003fa2270 */
[----:B------:R-:W-:Y:S02]  /*3fb0*/  @!UPT UIADD3 URZ, UPT, UPT, URZ, URZ, URZ ;  /* 0x000000fffffff290 */ /* 0x000fe4000fffe0ff */
.L_x_73:
[----:B------:R-:W3:Y:S01]  /*3fc0*/  SYNCS.PHASECHK.TRANS64.TRYWAIT P4, [UR6+0x48], R26 ;  /* 0x0000481aff0075a7 */ /* 0x000ee20008081106 */
[----:B------:R-:W-:Y:S01]  /*3fd0*/  @P3 SHF.R.U32.HI R27, RZ, 0x10, R21 ;  /* 0x00000010ff1b3819 */ /* 0x000fe20000011615 */
[----:B------:R-:W-:Y:S01]  /*3fe0*/  VIADD R29, R29, 0x1 ;  /* 0x000000011d1d7836 */ /* 0x000fe20000000000 */
[----:B------:R-:W5:Y:S08]  /*3ff0*/  LDC.64 R14, c[0x0][0xb10] ;  /* 0x0002c400ff0e7b82 */ /* 0x000f700000000a00 */
[----:B------:R-:W2:Y:S08]  /*4000*/  LDC.64 R10, c[0x0][0xb18] ;  /* 0x0002c600ff0a7b82 */ /* 0x000eb00000000a00 */
[----:B-1----:R-:W1:Y:S08]  /*4010*/  @!P1 LDC R0, c[0x0][0xb20] ;  /* 0x0002c800ff009b82 */ /* 0x002e700000000800 */
[----:B------:R-:W4:Y:S01]  /*4020*/  @!P1 LDC R3, c[0x0][0xb0c] ;  /* 0x0002c300ff039b82 */ /* 0x000f220000000800 */
[----:B-----5:R-:W-:Y:S05]  /*4030*/  @!P1 IMAD.HI.U32 R14, R13, R14, RZ ;  /* 0x0000000e0d0e9227 */ /* 0x020fea00078e00ff */
[----:B------:R-:W-:Y:S01]  /*4040*/  @!P1 SHF.R.U32.HI R14, RZ, R15, R14 ;  /* 0x0000000fff0e9219 */ /* 0x000fe2000001160e */
[----:B--2---:R-:W-:Y:S01]  /*4050*/  @!P1 IMAD.HI.U32 R11, R8, R11, RZ ;  /* 0x0000000b080b9227 */ /* 0x004fe200078e00ff */
[----:B------:R-:W-:Y:S04]  /*4060*/  @!P1 ISETP.NE.AND P0, PT, R10, 0x1, PT ;  /* 0x000000010a00980c */ /* 0x000fe80003f05270 */
[----:B-1----:R-:W-:Y:S02]  /*4070*/  @!P1 SHF.R.U32.HI R9, RZ, R0, R11 ;  /* 0x00000000ff099219 */ /* 0x002fe4000001160b */
[----:B----4-:R-:W-:Y:S02]  /*4080*/  @!P1 ISETP.NE.AND P2, PT, R3, 0x1, PT ;  /* 0x000000010300980c */ /* 0x010fe40003f45270 */
[----:B------:R-:W-:Y:S02]  /*4090*/  @!P1 SEL R9, R8, R9, !P0 ;  /* 0x0000000908099207 */ /* 0x000fe40004000000 */
[----:B------:R-:W-:Y:S02]  /*40a0*/  ELECT P0, URZ, PT ;  /* 0x0000000000ff782f */ /* 0x000fe40003800000 */
[----:B------:R-:W-:Y:S05]  /*40b0*/  @!P1 SEL R14, R13, R14, !P2 ;  /* 0x0000000e0d0e9207 */ /* 0x000fea0005000000 */
[----:B------:R-:W-:Y:S02]  /*40c0*/  @!P1 IMAD.IADD R0, R9, 0x1, -R14 ;  /* 0x0000000109009824 */ /* 0x000fe400078e0a0e */
[----:B------:R-:W-:Y:S02]  /*40d0*/  @!P1 IMAD.IADD R9, R14, 0x1, -R9 ;  /* 0x000000010e099824 */ /* 0x000fe400078e0a09 */
[----:B------:R-:W-:Y:S02]  /*40e0*/  @!P1 IMAD R13, R0, R3, R13 ;  /* 0x00000003000d9224 */ /* 0x000fe400078e020d */
[----:B------:R-:W-:Y:S01]  /*40f0*/  @!P1 IMAD R8, R9, R10, R8 ;  /* 0x0000000a09089224 */ /* 0x000fe200078e0208 */
[----:B---3--:R-:W-:Y:S06]  /*4100*/  @!P4 BRA `(.L_x_74) ;  /* 0x0000002400c0c947 */ /* 0x008fec0003800000 */
.L_x_125:
[----:B------:R-:W-:Y:S01]  /*4110*/  PLOP3.LUT P5, PT, P5, P0, PT, 0xf2, 0x2f ;  /* 0x00000000002f781c */ /* 0x000fe20002fa1e72 */
[----:B------:R-:W-:Y:S01]  /*4120*/  UMOV UR14, 0x0 ;  /* 0x00000000000e7882 */ /* 0x000fe20000000000 */
[----:B------:R-:W-:Y:S01]  /*4130*/  LOP3.LUT R30, R30, 0x1, RZ, 0x3c, !PT ;  /* 0x000000011e1e7812 */ /* 0x000fe200078e3cff */
[----:B------:R-:W-:Y:S01]  /*4140*/  UMOV UR15, 0x10000000 ;  /* 0x10000000000f7882 */ /* 0x000fe20000000000 */
[----:B------:R-:W-:Y:S01]  /*4150*/  UMOV UR12, UR36 ;  /* 0x00000024000c7c82 */ /* 0x000fe20008000000 */
[----:B------:R-:W-:Y:S08]  /*4160*/  @P3 R2UR UR36, R27 ;  /* 0x000000001b2432ca */ /* 0x000ff000000e0000 */
[----:B-1----:R-:W-:Y:S01]  /*4170*/  @!P5 IADD3 R3, P0, PT, R32, 0x580, RZ ;  /* 0x000005802003d810 */ /* 0x002fe20007f1e0ff */
[----:B------:R-:W-:Y:S01]  /*4180*/  @!P5 IMAD.SHL.U32 R97, R97, 0x40, RZ ;  /* 0x000000406161d824 */ /* 0x000fe200078e00ff */
[----:B------:R-:W-:Y:S01]  /*4190*/  VOTEU.ALL UP1, P5 ;  /* 0x0000000000ff7886 */ /* 0x000fe20002820000 */
[----:B------:R-:W-:Y:S01]  /*41a0*/  @!P5 IMAD.SHL.U32 R99, R99, 0x40, RZ ;  /* 0x000000406363d824 */ /* 0x000fe200078e00ff */
[----:B------:R-:W-:Y:S01]  /*41b0*/  @!P5 R2UR UR8, R3 ;  /* 0x000000000308d2ca */ /* 0x000fe200000e0000 */
[----:B------:R-:W-:Y:S01]  /*41c0*/  @!P5 IMAD.X R0, RZ, RZ, R33, P0 ;  /* 0x000000ffff00d224 */ /* 0x000fe200000e0621 */
[----:B------:R-:W-:Y:S01]  /*41d0*/  @!P5 R2UR UR10, R97 ;  /* 0x00000000610ad2ca */ /* 0x000fe200000e0000 */
[----:B------:R-:W-:Y:S01]  /*41e0*/  @!UP1 UIADD3 UR9, UPT, UPT, UR6, 0x40, URZ ;  /* 0x0000004006099890 */ /* 0x000fe2000fffe0ff */
[----:B------:R-:W-:Y:S01]  /*41f0*/  @!P5 R2UR UR11, R99 ;  /* 0x00000000630bd2ca */ /* 0x000fe200000e0000 */
[----:B------:R-:W-:Y:S01]  /*4200*/  IMAD.IADD R97, R8, 0x1, R81 ;  /* 0x0000000108617824 */ /* 0x000fe200078e0251 */
[----:B------:R-:W-:Y:S01]  /*4210*/  @!P5 R2UR UR7, R0 ;  /* 0x000000000007d2ca */ /* 0x000fe200000e0000 */
[----:B------:R-:W-:Y:S01]  /*4220*/  IMAD.IADD R99, R13, 0x1, R96 ;  /* 0x000000010d637824 */ /* 0x000fe200078e0260 */
[C---:B------:R-:W-:Y:S04]  /*4230*/  ISETP.NE.AND P0, PT, R29.reuse, 0x2, PT ;  /* 0x000000021d00780c */ /* 0x040fe80003f05270 */
[----:B------:R-:W-:Y:S01]  /*4240*/  SEL R3, RZ, 0x1, P0 ;  /* 0x00000001ff037807 */ /* 0x000fe20000000000 */
[----:B------:R-:W-:Y:S01]  /*4250*/  IMAD.U32 R10, RZ, RZ, UR8 ;  /* 0x00000008ff0a7e24 */ /* 0x000fe2000f8e00ff */
[----:B------:R-:W-:Y:S01]  /*4260*/  @!UP1 UIADD3 UR8, UPT, UPT, UR6, 0x200, URZ ;  /* 0x0000020006089890 */ /* 0x000fe2000fffe0ff */
[----:B------:R-:W-:Y:S01]  /*4270*/  SEL R29, R29, RZ, P0 ;  /* 0x000000ff1d1d7207 */ /* 0x000fe20000000000 */
[----:B------:R-:W-:Y:S01]  /*4280*/  VOTEU.ALL UP1, P5 ;  /* 0x0000000000ff7886 */ /* 0x000fe20002820000 */
[----:B------:R-:W-:Y:S02]  /*4290*/  LOP3.LUT R28, R28, R3, RZ, 0x3c, !PT ;  /* 0x000000031c1c7212 */ /* 0x000fe400078e3cff */
[----:B------:R-:W-:Y:S01]  /*42a0*/  IMAD.U32 R11, RZ, RZ, UR7 ;  /* 0x00000007ff0b7e24 */ /* 0x000fe2000f8e00ff */
[----:B------:R-:W-:Y:S04]  /*42b0*/  @!P5 R2UR UR16, R10 ;  /* 0x000000000a10d2ca */ /* 0x000fe800000e0000 */
[----:B------:R-:W-:Y:S11]  /*42c0*/  @!P5 R2UR UR17, R11 ;  /* 0x000000000b11d2ca */ /* 0x000ff600000e0000 */
[----:B------:R-:W-:Y:S02]  /*42d0*/  @!UPT UIADD3 URZ, UPT, UPT, URZ, URZ, URZ ;  /* 0x000000fffffff290 */ /* 0x000fe4000fffe0ff */
[----:B------:R3:W-:Y:S01]  /*42e0*/  @!UP1 UTMALDG.3D [UR8], [UR16], desc[UR14] ;  /* 0x00000e08100095b4 */ /* 0x0007e20008011000 */
[----:B------:R3:W-:Y:S01]  /*42f0*/  @!P5 SYNCS.ARRIVE.TRANS64.RED.A0TR RZ, [UR6+0x40], R25 ;  /* 0x00004019ffffd9a7 */ /* 0x0007e20008300406 */
[----:B------:R-:W-:Y:S01]  /*4300*/  UPLOP3.LUT UP1, UPT, UPT, UPT, UPT, 0x80, 0x8 ;  /* 0x000000000008789c */ /* 0x000fe20003f2f070 */
[----:B------:R-:W-:Y:S01]  /*4310*/  SYNCS.ARRIVE.TRANS64.RED.A1T0 RZ, [UR37], RZ ;  /* 0x000000ffffff79a7 */ /* 0x000fe20008100425 */
[----:B------:R-:W-:Y:S09]  /*4320*/  @P3 BRA `(.L_x_75) ;  /* 0xfffffff400b43947 */ /* 0x000ff2000383ffff */
[----:B------:R-:W-:Y:S07]  /*4330*/  MOV R0, UR6 ;  /* 0x0000000600007c02 */ /* 0x000fee0008000f00 */
.L_x_76:
[----:B-1----:R-:W-:-:S04]  /*4340*/  SHF.L.U32 R3, R30, 0x1f, RZ ;  /* 0x0000001f1e037819 */ /* 0x002fc800000006ff */
[----:B------:R1:W2:Y:S03]  /*4350*/  SYNCS.PHASECHK.TRANS64.TRYWAIT P0, [R0+URZ+0x48], R3 ;  /* 0x00004803000075a7 */ /* 0x0002a600080011ff */
[----:B--2---:R-:W-:Y:S05]  /*4360*/  @!P0 NANOSLEEP.SYNCS 0x989680 ;  /* 0x009896800000895d */ /* 0x004fea0003900000 */
[----:B------:R-:W2:Y:S02]  /*4370*/  @!P0 SYNCS.PHASECHK.TRANS64 P0, [R0+URZ+0x48], R3 ;  /* 0x00004803000085a7 */ /* 0x000ea400080010ff */
[----:B--23--:R-:W-:Y:S05]  /*4380*/  @P0 EXIT ;  /* 0x000000000000094d */ /* 0x00cfea0003800000 */
[----:B------:R-:W-:Y:S05]  /*4390*/  BRA `(.L_x_76) ;  /* 0xfffffffc00e87947 */ /* 0x000fea000383ffff */
.L_x_67:
[----:B------:R-:W-:-:S06]  /*43a0*/  UISETP.GE.AND UP1, UPT, UR8, 0x4, UPT ;  /* 0x000000040800788c */ /* 0x000fcc000bf26270 */
[----:B------:R-:W-:-:S13]  /*43b0*/  PLOP3.LUT P0, PT, PT, PT, UP1, 0x80, 0x8 ;  /* 0x000000000008781c */ /* 0x000fda0003f0f018 */
[----:B------:R-:W-:Y:S05]  /*43c0*/  @!P0 EXIT ;  /* 0x000000000000894d */ /* 0x000fea0003800000 */
[----:B------:R-:W-:Y:S01]  /*43d0*/  BAR.SYNC.DEFER_BLOCKING 0x6, 0xa0 ;  /* 0x0182800000007b1d */ /* 0x000fe20000010000 */
[C---:B------:R-:W-:Y:S02]  /*43e0*/  IMAD.SHL.U32 R5, R103.reuse, 0x40, RZ ;  /* 0x0000004067057824 */ /* 0x040fe400078e00ff */
[----:B------:R-:W-:Y:S02]  /*43f0*/  HFMA2 R113, -RZ, RZ, 0, 0 ;  /* 0x00000000ff717431 */ /* 0x000fe400000001ff */
[C---:B------:R-:W-:Y:S01]  /*4400*/  IMAD.SHL.U32 R0, R103.reuse, 0x20, RZ ;  /* 0x0000002067007824 */ /* 0x040fe200078e00ff */
[----:B------:R-:W-:Y:S01]  /*4410*/  CS2R R108, SRZ ;  /* 0x00000000006c7805 */ /* 0x000fe2000001ff00 */
[----:B------:R-:W-:Y:S01]  /*4420*/  IMAD.SHL.U32 R105, R103, 0x8, RZ ;  /* 0x0000000867697824 */ /* 0x000fe200078e00ff */
[----:B------:R-:W-:Y:S01]  /*4430*/  UMOV UR43, 0x400 ;  /* 0x00000400002b7882 */ /* 0x000fe20000000000 */
[----:B------:R-:W-:Y:S01]  /*4440*/  LOP3.LUT R2, R5, 0x180, RZ, 0xc0, !PT ;  /* 0x0000018005027812 */ /* 0x000fe200078ec0ff */
[----:B------:R-:W-:Y:S01]  /*4450*/  ULEA UR43, UR37, UR43, 0x18 ;  /* 0x0000002b252b7291 */ /* 0x000fe2000f8ec0ff */
[----:B------:R-:W1:Y:S01]  /*4460*/  LDC R101, c[0x0][0x370] ;  /* 0x0000dc00ff657b82 */ /* 0x000e620000000800 */
[----:B------:R-:W-:Y:S01]  /*4470*/  LOP3.LUT R0, R0, 0xc00, RZ, 0xc0, !PT ;  /* 0x00000c0000007812 */ /* 0x000fe200078ec0ff */
[C---:B------:R-:W-:Y:S01]  /*4480*/  IMAD.U32 R46, R103.reuse, 0x10000, RZ ;  /* 0x00010000672e7824 */ /* 0x040fe200078e00ff */
[----:B------:R-:W-:Y:S01]  /*4490*/  LOP3.LUT R105, R2, 0x30, R105, 0xf8, !PT ;  /* 0x0000003002697812 */ /* 0x000fe200078ef869 */
[C---:B------:R-:W-:Y:S01]  /*44a0*/  IMAD.SHL.U32 R2, R103.reuse, 0x2, RZ ;  /* 0x0000000267027824 */ /* 0x040fe200078e00ff */
[--C-:B------:R-:W-:Y:S01]  /*44b0*/  LOP3.LUT R0, R0, 0x40, R5.reuse, 0xf8, !PT ;  /* 0x0000004000007812 */ /* 0x100fe200078ef805 */
[----:B------:R-:W-:Y:S01]  /*44c0*/  IMAD.SHL.U32 R104, R103, 0x10, RZ ;  /* 0x0000001067687824 */ /* 0x000fe200078e00ff */
[----:B------:R-:W-:Y:S01]  /*44d0*/  UIADD3 UR4, UPT, UPT, UR43, 0x1200, URZ ;  /* 0x000012002b047890 */ /* 0x000fe2000fffe0ff */
[----:B------:R-:W2:Y:S01]  /*44e0*/  LDC R42, c[0x0][0xb0c] ;  /* 0x0002c300ff2a7b82 */ /* 0x000ea20000000800 */
[----:B------:R-:W-:Y:S01]  /*44f0*/  LOP3.LUT R105, R105, 0x20, R2, 0x78, !PT ;  /* 0x0000002069697812 */ /* 0x000fe200078e7802 */
[----:B------:R-:W-:Y:S01]  /*4500*/  IMAD.MOV.U32 R44, RZ, RZ, RZ ;  /* 0x000000ffff2c7224 */ /* 0x000fe200078e00ff */
[----:B------:R-:W-:Y:S01]  /*4510*/  LOP3.LUT R0, R0, 0x200, R5, 0xf8, !PT ;  /* 0x0000020000007812 */ /* 0x000fe200078ef805 */
[----:B------:R-:W-:Y:S01]  /*4520*/  IMAD.MOV.U32 R110, RZ, RZ, RZ ;  /* 0x000000ffff6e7224 */ /* 0x000fe200078e00ff */
[----:B------:R-:W-:Y:S01]  /*4530*/  LOP3.LUT R46, R46, 0x600000, RZ, 0xc0, !PT ;  /* 0x006000002e2e7812 */ /* 0x000fe200078ec0ff */
[----:B------:R-:W-:Y:S01]  /*4540*/  IMAD.U32 R111, RZ, RZ, UR4 ;  /* 0x00000004ff6f7e24 */ /* 0x000fe2000f8e00ff */
[----:B------:R-:W4:Y:S01]  /*4550*/  LDS R3, [UR43+0x110] ;  /* 0x0001102bff037984 */ /* 0x000f220008000800 */
[----:B------:R-:W1:Y:S01]  /*4560*/  LDC R100, c[0x0][0xb20] ;  /* 0x0002c800ff647b82 */ /* 0x000e620000000800 */
[----:B------:R-:W-:Y:S01]  /*4570*/  LOP3.LUT R105, R0, R105, RZ, 0xfc, !PT ;  /* 0x0000006900697212 */ /* 0x000fe200078efcff */
[----:B------:R-:W1:Y:S01]  /*4580*/  LDCU.64 UR46, c[0x0][0x348] ;  /* 0x00006900ff2e77ac */ /* 0x000e620008000a00 */
[----:B------:R-:W-:-:S02]  /*4590*/  LOP3.LUT R104, R104, 0x20, RZ, 0xc0, !PT ;  /* 0x0000002068687812 */ /* 0x000fc400078ec0ff */
[----:B------:R-:W-:Y:S01]  /*45a0*/  IADD3 R5, PT, PT, R105, UR43, RZ ;  /* 0x0000002b69057c10 */ /* 0x000fe2000fffe0ff */
[----:B------:R-:W1:Y:S02]  /*45b0*/  LDCU.64 UR38, c[0x0][0x888] ;  /* 0x00011100ff2677ac */ /* 0x000e640008000a00 */
[----:B------:R-:W1:Y:S01]  /*45c0*/  LDC R41, c[0x0][0xb30] ;  /* 0x0002cc00ff297b82 */ /* 0x000e620000000800 */
[----:B------:R-:W-:Y:S01]  /*45d0*/  IADD3 R104, PT, PT, -R104, 0x200, R5 ;  /* 0x0000020068687810 */ /* 0x000fe20007ffe105 */
[----:B------:R-:W-:-:S06]  /*45e0*/  UIADD3 UR42, UPT, UPT, UR43, 0x200, URZ ;  /* 0x000002002b2a7890 */ /* 0x000fcc000fffe0ff */
[----:B------:R-:W1:Y:S08]  /*45f0*/  LDC.64 R90, c[0x0][0xb10] ;  /* 0x0002c400ff5a7b82 */ /* 0x000e700000000a00 */
[----:B------:R-:W1:Y:S08]  /*4600*/  LDC.64 R38, c[0x0][0xb18] ;  /* 0x0002c600ff267b82 */ /* 0x000e700000000a00 */
[----:B------:R-:W1:Y:S01]  /*4610*/  LDC.64 R86, c[0x0][0x888] ;  /* 0x00022200ff567b82 */ /* 0x000e620000000a00 */
[----:B----4-:R-:W-:-:S07]  /*4620*/  IMAD.IADD R46, R3, 0x1, R46 ;  /* 0x00000001032e7824 */ /* 0x010fce00078e022e */
[----:B------:R-:W4:Y:S08]  /*4630*/  LDC.64 R36, c[0x0][0xb28] ;  /* 0x0002ca00ff247b82 */ /* 0x000f300000000a00 */
[----:B------:R-:W1:Y:S08]  /*4640*/  LDC.64 R88, c[0x0][0x890] ;  /* 0x00022400ff587b82 */ /* 0x000e700000000a00 */
[----:B------:R-:W1:Y:S08]  /*4650*/  LDC.64 R84, c[0x0][0x8b0] ;  /* 0x00022c00ff547b82 */ /* 0x000e700000000a00 */
[----:B------:R-:W1:Y:S08]  /*4660*/  LDC.64 R82, c[0x0][0x8a8] ;  /* 0x00022a00ff527b82 */ /* 0x000e700000000a00 */
[----:B--2---:R-:W1:Y:S02]  /*4670*/  LDC R102, c[0x0][0x374] ;  /* 0x0000dd00ff667b82 */ /* 0x004e640000000800 */
.L_x_94:
[----:B------:R-:W-:Y:S02]  /*4680*/  LEA R0, R113, UR43, 0x3 ;  /* 0x0000002b71007c11 */ /* 0x000fe4000f8e18ff */
[----:B------:R-:W-:Y:S02]  /*4690*/  SHF.L.U32 R3, R109, 0x1f, RZ ;  /* 0x0000001f6d037819 */ /* 0x000fe400000006ff */
[----:B------:R-:W-:Y:S02]  /*46a0*/  LEA R16, R113, UR43, 0x4 ;  /* 0x0000002b71107c11 */ /* 0x000fe4000f8e20ff */
[----:B--2---:R-:W2:Y:S02]  /*46b0*/  SYNCS.PHASECHK.TRANS64.TRYWAIT P0, [R0+URZ+0x60], R3 ;  /* 0x00006003000075a7 */ /* 0x004ea400080011ff */
[----:B-12---:R-:W-:Y:S05]  /*46c0*/  @!P0 BRA `(.L_x_77) ;  /* 0x0000002000688947 */ /* 0x006fea0003800000 */
.L_x_126:
[----:B------:R-:W4:Y:S01]  /*46d0*/  LDC.64 R12, c[0x0][0xb10] ;  /* 0x0002c400ff0c7b82 */ /* 0x000f220000000a00 */
[----:B------:R-:W4:Y:S01]  /*46e0*/  LDS.128 R16, [R16+0xf0] ;  /* 0x0000f00010107984 */ /* 0x000f220000000c00 */
[----:B-1----:R-:W-:Y:S01]  /*46f0*/  ISETP.NE.AND P1, PT, R41, 0x1, PT ;  /* 0x000000012900780c */ /* 0x002fe20003f25270 */
[----:B--2---:R-:W-:Y:S01]  /*4700*/  VIADD R0, R0, 0x70 ;  /* 0x0000007000007836 */ /* 0x004fe20000000000 */
[----:B---3--:R-:W-:Y:S04]  /*4710*/  ISETP.GE.AND P0, PT, R40, 0x1, PT ;  /* 0x000000012800780c */ /* 0x008fe80003f06270 */
[----:B------:R-:W1:Y:S01]  /*4720*/  LDC.64 R10, c[0x0][0xb18] ;  /* 0x0002c600ff0a7b82 */ /* 0x000e620000000a00 */
[----:B------:R-:W-:Y:S01]  /*4730*/  PRMT R0, RZ, 0x654, R0 ;  /* 0x00000654ff007816 */ /* 0x000fe20000000000 */
[----:B------:R-:W-:Y:S01]  /*4740*/  @!PT LDS RZ, [RZ] ;  /* 0x00000000fffff984 */ /* 0x000fe20000000800 */
[----:B------:R-:W-:Y:S01]  /*4750*/  @!PT LDS RZ, [RZ] ;  /* 0x00000000fffff984 */ /* 0x000fe20000000800 */
[----:B------:R-:W-:Y:S01]  /*4760*/  @!PT LDS RZ, [RZ] ;  /* 0x00000000fffff984 */ /* 0x000fe20000000800 */
[----:B------:R-:W-:Y:S01]  /*4770*/  @!PT LDS RZ, [RZ] ;  /* 0x00000000fffff984 */ /* 0x000fe20000000800 */
[----:B------:R2:W-:Y:S06]  /*4780*/  MEMBAR.ALL.CTA ;  /* 0x0000000000007992 */ /* 0x0005ec0000008000 */
[----:B--2---:R-:W2:Y:S01]  /*4790*/  FENCE.VIEW.ASYNC.S ;  /* 0x00000000000073c6 */ /* 0x004ea20000000000 */
[----:B------:R-:W3:Y:S08]  /*47a0*/  @!P1 LDC R14, c[0x0][0xb20] ;  /* 0x0002c800ff0e9b82 */ /* 0x000ef00000000800 */
[----:B------:R-:W1:Y:S01]  /*47b0*/  @!P1 LDC R9, c[0x0][0xb0c] ;  /* 0x0002c300ff099b82 */ /* 0x000e620000000800 */
[----:B--2---:R2:W-:Y:S01]  /*47c0*/  SYNCS.ARRIVE.TRANS64.RED.A1T0 RZ, [R0+URZ], RZ ;  /* 0x000000ff00ff79a7 */ /* 0x0045e200081004ff */
[----:B----4-:R-:W-:Y:S04]  /*47d0*/  LOP3.LUT P4, RZ, R18, 0x1, RZ, 0xc0, !PT ;  /* 0x0000000112ff7812 */ /* 0x010fe8000788c0ff */
[----:B------:R-:W-:Y:S09]  /*47e0*/  P2R R112, PR, RZ, 0x10 ;  /* 0x00000010ff707803 */ /* 0x000ff20000000000 */
[----:B------:R-:W-:Y:S02]  /*47f0*/  @P4 MOV R45, R16 ;  /* 0x00000010002d4202 */ /* 0x000fe40000000f00 */
[----:B------:R-:W-:Y:S01]  /*4800*/  @P4 LOP3.LUT R43, R17, 0xffff, RZ, 0xc0, !PT ;  /* 0x0000ffff112b4812 */ /* 0x000fe200078ec0ff */
[----:B--2---:R-:W-:Y:S06]  /*4810*/  @!P0 BRA `(.L_x_78) ;  /* 0x0000000000a48947 */ /* 0x004fec0003800000 */
[----:B------:R-:W-:Y:S01]  /*4820*/  IMAD.HI.U32 R21, R102, R39, RZ ;  /* 0x0000002766157227 */ /* 0x000fe200078e00ff */
[----:B------:R-:W-:Y:S02]  /*4830*/  ISETP.NE.AND P0, PT, R38, 0x1, PT ;  /* 0x000000012600780c */ /* 0x000fe40003f05270 */
[----:B------:R-:W-:Y:S01]  /*4840*/  ISETP.NE.AND P2, PT, R40, 0x1, PT ;  /* 0x000000012800780c */ /* 0x000fe20003f45270 */
[----:B------:R-:W-:Y:S01]  /*4850*/  IMAD.HI.U32 R20, R101, R90, RZ ;  /* 0x0000005a65147227 */ /* 0x000fe200078e00ff */
[----:B------:R-:W-:Y:S02]  /*4860*/  SHF.R.U32.HI R21, RZ, R100, R21 ;  /* 0x00000064ff157219 */ /* 0x000fe40000011615 */
[----:B------:R-:W-:Y:S01]  /*4870*/  ISETP.NE.AND P3, PT, R42, 0x1, PT ;  /* 0x000000012a00780c */ /* 0x000fe20003f65270 */
[----:B------:R-:W-:Y:S01]  /*4880*/  IMAD.HI.U32 R24, R45, R90, RZ ;  /* 0x0000005a2d187227 */ /* 0x000fe200078e00ff */
[----:B------:R-:W-:Y:S02]  /*4890*/  SHF.R.U32.HI R20, RZ, R91, R20 ;  /* 0x0000005bff147219 */ /* 0x000fe40000011614 */
[----:B------:R-:W-:Y:S01]  /*48a0*/  SEL R3, R102, R21, !P0 ;  /* 0x0000001566037207 */ /* 0x000fe20004000000 */
[----:B------:R-:W-:Y:S01]  /*48b0*/  IMAD.HI.U32 R21, R43, R39, RZ ;  /* 0x000000272b157227 */ /* 0x000fe200078e00ff */
[----:B------:R-:W-:Y:S02]  /*48c0*/  SEL R7, R101, R20, !P3 ;  /* 0x0000001465077207 */ /* 0x000fe40005800000 */
[----:B------:R-:W-:Y:S01]  /*48d0*/  SHF.R.U32.HI R24, RZ, R91, R24 ;  /* 0x0000005bff187219 */ /* 0x000fe20000011618 */
[-C--:B------:R-:W-:Y:S04]  /*48e0*/  IMAD.HI.U32 R20, R3, R36.reuse, RZ ;  /* 0x0000002403147227 */ /* 0x080fe800078e00ff */
[----:B------:R-:W-:Y:S01]  /*48f0*/  IMAD.HI.U32 R22, R7, R36, RZ ;  /* 0x0000002407167227 */ /* 0x000fe200078e00ff */
[-C--:B------:R-:W-:Y:S02]  /*4900*/  @P2 SHF.R.U32.HI R3, RZ, R37.reuse, R20 ;  /* 0x00000025ff032219 */ /* 0x080fe40000011614 */
[----:B------:R-:W-:Y:S02]  /*4910*/  SHF.R.U32.HI R20, RZ, R100, R21 ;  /* 0x00000064ff147219 */ /* 0x000fe40000011615 */
[----:B------:R-:W-:Y:S01]  /*4920*/  @P2 SHF.R.U32.HI R7, RZ, R37, R22 ;  /* 0x00000025ff072219 */ /* 0x000fe20000011616 */
[C---:B------:R-:W-:Y:S01]  /*4930*/  IMAD R2, R40.reuse, R3, RZ ;  /* 0x0000000328027224 */ /* 0x040fe200078e02ff */
[----:B------:R-:W-:Y:S02]  /*4940*/  SEL R5, R43, R20, !P0 ;  /* 0x000000142b057207 */ /* 0x000fe40004000000 */
[----:B------:R-:W-:Y:S01]  /*4950*/  SEL R3, R45, R24, !P3 ;  /* 0x000000182d037207 */ /* 0x000fe20005800000 */
[----:B------:R-:W-:Y:S01]  /*4960*/  IMAD R4, R40, R7, RZ ;  /* 0x0000000728047224 */ /* 0x000fe200078e02ff */
[C---:B------:R-:W-:Y:S01]  /*4970*/  ISETP.GE.AND P0, PT, R5.reuse, R2, PT ;  /* 0x000000020500720c */ /* 0x040fe20003f06270 */
[----:B------:R-:W-:Y:S03]  /*4980*/  IMAD.HI.U32 R6, R5, R36, RZ ;  /* 0x0000002405067227 */ /* 0x000fe600078e00ff */
[----:B------:R-:W-:Y:S01]  /*4990*/  ISETP.GE.OR P0, PT, R3, R4, P0 ;  /* 0x000000040300720c */ /* 0x000fe20000706670 */
[----:B------:R-:W-:Y:S01]  /*49a0*/  IMAD.MOV R4, RZ, RZ, -R3 ;  /* 0x000000ffff047224 */ /* 0x000fe200078e0a03 */
[-C--:B------:R-:W-:Y:S03]  /*49b0*/  SHF.R.U32.HI R6, RZ, R37.reuse, R6 ;  /* 0x00000025ff067219 */ /* 0x080fe60000011606 */
[----:B------:R-:W-:Y:S01]  /*49c0*/  IMAD R45, R42, R4, R45 ;  /* 0x000000042a2d7224 */ /* 0x000fe200078e022d */
[----:B------:R-:W-:Y:S05]  /*49d0*/  SEL R15, R5, R6, !P2 ;  /* 0x00000006050f7207 */ /* 0x000fea0005000000 */
[----:B------:R-:W-:Y:S02]  /*49e0*/  IMAD.MOV R6, RZ, RZ, -R15 ;  /* 0x000000ffff067224 */ /* 0x000fe400078e0a0f */
[C---:B------:R-:W-:Y:S04]  /*49f0*/  @!P0 IMAD.HI.U32 R2, R3.reuse, R36, RZ ;  /* 0x0000002403028227 */ /* 0x040fe800078e00ff */
[----:B------:R-:W-:Y:S01]  /*4a00*/  IMAD R6, R40, R6, R5 ;  /* 0x0000000628067224 */ /* 0x000fe200078e0205 */
[----:B------:R-:W-:Y:S04]  /*4a10*/  @!P0 SHF.R.U32.HI R2, RZ, R37, R2 ;  /* 0x00000025ff028219 */ /* 0x000fe80000011602 */
[----:B------:R-:W-:Y:S02]  /*4a20*/  @!P0 SEL R0, R3, R2, !P2 ;  /* 0x0000000203008207 */ /* 0x000fe40005000000 */
[----:B------:R-:W-:Y:S02]  /*4a30*/  IADD3 R2, PT, PT, -R5, RZ, RZ ;  /* 0x000000ff05027210 */ /* 0x000fe40007ffe1ff */
[----:B------:R-:W-:Y:S01]  /*4a40*/  @!P0 IADD3 R8, PT, PT, R15, -R0, RZ ;  /* 0x800000000f088210 */ /* 0x000fe20007ffe0ff */
[----:B------:R-:W-:Y:S02]  /*4a50*/  @!P0 IMAD R0, R7, R6, R0 ;  /* 0x0000000607008224 */ /* 0x000fe400078e0200 */
[----:B------:R-:W-:Y:S02]  /*4a60*/  IMAD R43, R38, R2, R43 ;  /* 0x00000002262b7224 */ /* 0x000fe400078e022b */
[----:B------:R-:W-:Y:S02]  /*4a70*/  @!P0 IMAD R5, R8, R40, R3 ;  /* 0x0000002808058224 */ /* 0x000fe400078e0203 */
[----:B------:R-:W-:Y:S04]  /*4a80*/  @!P0 IMAD.MOV.U32 R3, RZ, RZ, R0 ;  /* 0x000000ffff038224 */ /* 0x000fe800078e0000 */
[----:B------:R-:W-:Y:S02]  /*4a90*/  IMAD R45, R3, R42, R45 ;  /* 0x0000002a032d7224 */ /* 0x000fe400078e022d */
[----:B------:R-:W-:Y:S07]  /*4aa0*/  IMAD R43, R5, R38, R43 ;  /* 0x00000026052b7224 */ /* 0x000fee00078e022b */
.L_x_78:
[----:B------:R-:W-:Y:S01]  /*4ab0*/  @!P1 IMAD.HI.U32 R0, R45, R12, RZ ;  /* 0x0000000c2d009227 */ /* 0x000fe200078e00ff */
[----:B-1----:R-:W-:Y:S01]  /*4ac0*/  @!P1 ISETP.NE.AND P0, PT, R10, 0x1, PT ;  /* 0x000000010a00980c */ /* 0x002fe20003f05270 */
[----:B------:R-:W-:Y:S01]  /*4ad0*/  ULOP3.LUT UP0, URZ, UR42, 0x1b0, URZ, 0xc0, !UPT ;  /* 0x000001b02aff7892 */ /* 0x000fe2000f80c0ff */
[----:B------:R-:W-:Y:S01]  /*4ae0*/  @!P1 ISETP.NE.AND P2, PT, R9, 0x1, PT ;  /* 0x000000010900980c */ /* 0x000fe20003f45270 */
[----:B------:R-:W-:Y:S01]  /*4af0*/  @!P1 IMAD.HI.U32 R3, R43, R11, RZ ;  /* 0x0000000b2b039227 */ /* 0x000fe200078e00ff */
[----:B------:R-:W-:Y:S02]  /*4b00*/  @!P1 SHF.R.U32.HI R0, RZ, R13, R0 ;  /* 0x0000000dff009219 */ /* 0x000fe40000011600 */
[----:B------:R-:W-:Y:S01]  /*4b10*/  @P4 SHF.R.U32.HI R107, RZ, 0x10, R17 ;  /* 0x00000010ff6b4819 */ /* 0x000fe20000011611 */
[----:B------:R-:W-:Y:S01]  /*4b20*/  VIADD R113, R113, 0x1 ;  /* 0x0000000171717836 */ /* 0x000fe20000000000 */
[----:B---3--:R-:W-:Y:S02]  /*4b30*/  @!P1 SHF.R.U32.HI R2, RZ, R14, R3 ;  /* 0x0000000eff029219 */ /* 0x008fe40000011603 */
[----:B------:R-:W-:Y:S02]  /*4b40*/  @!P1 SEL R3, R45, R0, !P2 ;  /* 0x000000002d039207 */ /* 0x000fe40005000000 */
[----:B------:R-:W-:Y:S05]  /*4b50*/  @!P1 SEL R2, R43, R2, !P0 ;  /* 0x000000022b029207 */ /* 0x000fea0004000000 */
[----:B------:R-:W-:Y:S02]  /*4b60*/  @!P1 IMAD.IADD R0, R2, 0x1, -R3 ;  /* 0x0000000102009824 */ /* 0x000fe400078e0a03 */
[----:B------:R-:W-:Y:S02]  /*4b70*/  @!P1 IMAD.IADD R2, R3, 0x1, -R2 ;  /* 0x0000000103029824 */ /* 0x000fe400078e0a02 */
[----:B------:R-:W-:Y:S02]  /*4b80*/  @!P1 IMAD R45, R0, R9, R45 ;  /* 0x00000009002d9224 */ /* 0x000fe400078e022d */
[----:B------:R-:W-:Y:S01]  /*4b90*/  @!P1 IMAD R43, R2, R10, R43 ;  /* 0x0000000a022b9224 */ /* 0x000fe200078e022b */
[----:B------:R-:W-:Y:S06]  /*4ba0*/  BRA.U !UP0, `(.L_x_79) ;  /* 0x0000000108407547 */ /* 0x000fec000b800000 */
[----:B------:R-:W1:Y:S01]  /*4bb0*/  LDCU.64 UR8, c[0x4][0x80] ;  /* 0x01001000ff0877ac */ /* 0x000e620008000a00 */
[----:B------:R-:W-:Y:S01]  /*4bc0*/  MOV R3, 0x0 ;  /* 0x0000000000037802 */ /* 0x000fe20000000f00 */
[----:B------:R-:W-:Y:S02]  /*4bd0*/  HFMA2 R12, -RZ, RZ, 0, 5.9604644775390625e-08 ;  /* 0x00000001ff0c7431 */ /* 0x000fe400000001ff */
[----:B------:R-:W-:Y:S02]  /*4be0*/  IMAD.MOV.U32 R8, RZ, RZ, 0x70 ;  /* 0x00000070ff087424 */ /* 0x000fe400078e00ff */
[----:B------:R-:W-:Y:S01]  /*4bf0*/  IMAD.MOV.U32 R13, RZ, RZ, RZ ;  /* 0x000000ffff0d7224 */ /* 0x000fe200078e00ff */
[----:B------:R-:W2:Y:S01]  /*4c00*/  LDCU.64 UR6, c[0x4][0x88] ;  /* 0x01001100ff0677ac */ /* 0x000ea20008000a00 */
[----:B------:R-:W3:Y:S01]  /*4c10*/  LDC.64 R2, c[0x4][R3] ;  /* 0x0100000003027b82 */ /* 0x000ee20000000a00 */
[----:B------:R-:W4:Y:S01]  /*4c20*/  LDCU.64 UR4, c[0x4][0x8] ;  /* 0x01000100ff0477ac */ /* 0x000f220008000a00 */
[----:B-1----:R-:W-:Y:S01]  /*4c30*/  MOV R5, UR9 ;  /* 0x0000000900057c02 */ /* 0x002fe20008000f00 */
[----:B------:R-:W-:Y:S01]  /*4c40*/  IMAD.U32 R4, RZ, RZ, UR8 ;  /* 0x00000008ff047e24 */ /* 0x000fe2000f8e00ff */
[----:B--2---:R-:W-:Y:S01]  /*4c50*/  MOV R7, UR7 ;  /* 0x0000000700077c02 */ /* 0x004fe20008000f00 */
[----:B------:R-:W-:Y:S01]  /*4c60*/  IMAD.U32 R6, RZ, RZ, UR6 ;  /* 0x00000006ff067e24 */ /* 0x000fe2000f8e00ff */
[----:B----4-:R-:W-:Y:S01]  /*4c70*/  MOV R11, UR5 ;  /* 0x00000005000b7c02 */ /* 0x010fe20008000f00 */
[----:B------:R-:W-:Y:S02]  /*4c80*/  IMAD.U32 R10, RZ, RZ, UR4 ;  /* 0x00000004ff0a7e24 */ /* 0x000fe4000f8e00ff */
[----:B------:R-:W-:Y:S07]  /*4c90*/  LEPC R20, `(.L_x_79) ;  /* 0x000000001014794e */ /* 0x000fee0000000000 */
[----:B---3-5:R-:W-:Y:S05]  /*4ca0*/  CALL.ABS.NOINC R2 ;  /* 0x0000000002007343 */ /* 0x028fea0003c00000 */
.L_x_79:
[----:B------:R-:W-:Y:S01]  /*4cb0*/  LOP3.LUT P0, RZ, R111, 0x1b0, RZ, 0xc0, !PT ;  /* 0x000001b06fff7812 */ /* 0x000fe2000780c0ff */
[----:B------:R-:W-:Y:S11]  /*4cc0*/  BSSY.RECONVERGENT B6, `(.L_x_80) ;  /* 0x0000013000067945 */ /* 0x000ff60003800200 */
[----:B------:R-:W-:Y:S01]  /*4cd0*/  @!UPT UIADD3 URZ, UPT, UPT, URZ, URZ, URZ ;  /* 0x000000fffffff290 */ /* 0x000fe2000fffe0ff */
[----:B------:R-:W-:Y:S05]  /*4ce0*/  @!P0 BRA `(.L_x_81) ;  /* 0x0000000000408947 */ /* 0x000fea0003800000 */
        /* <DEDUP_REMOVED lines=16> */
.L_x_81:
[----:B------:R-:W-:Y:S05]  /*4df0*/  BSYNC.RECONVERGENT B6 ;  /* 0x0000000000067941 */ /* 0x000fea0003800200 */
.L_x_80:
[----:B------:R-:W-:Y:S01]  /*4e00*/  ISETP.NE.U32.AND P3, PT, R88, RZ, PT ;  /* 0x000000ff5800720c */ /* 0x000fe20003f65070 */
[----:B------:R-:W-:Y:S01]  /*4e10*/  UISETP.NE.AND UP1, UPT, UR44, URZ, UPT ;  /* 0x000000ff2c00728c */ /* 0x000fe2000bf25270 */
[----:B------:R-:W-:Y:S02]  /*4e20*/  ISETP.NE.U32.AND P4, PT, R84, RZ, PT ;  /* 0x000000ff5400720c */ /* 0x000fe40003f85070 */
[----:B------:R-:W-:Y:S02]  /*4e30*/  ISETP.NE.AND.EX P3, PT, R89, RZ, PT, P3 ;  /* 0x000000ff5900720c */ /* 0x000fe40003f65330 */
[----:B------:R-:W-:Y:S02]  /*4e40*/  PLOP3.LUT P1, PT, PT, PT, PT, 0x8, 0x80 ;  /* 0x000000000080781c */ /* 0x000fe40003f2e170 */
[----:B------:R-:W-:Y:S02]  /*4e50*/  PLOP3.LUT P0, PT, PT, PT, UP1, 0x80, 0x8 ;  /* 0x000000000008781c */ /* 0x000fe40003f0f018 */
[----:B------:R-:W-:Y:S02]  /*4e60*/  ISETP.NE.AND.EX P4, PT, R85, RZ, PT, P4 ;  /* 0x000000ff5500720c */ /* 0x000fe40003f85340 */
[----:B------:R-:W1:Y:S09]  /*4e70*/  @UP1 LDCU.64 UR4, c[0x0][0x888] ;  /* 0x00011100ff0417ac */ /* 0x000e720008000a00 */
[----:B------:R-:W-:Y:S01]  /*4e80*/  @P0 PLOP3.LUT P1, PT, P3, PT, PT, 0x80, 0x8 ;  /* 0x000000000008081c */ /* 0x000fe20001f2f070 */
[----:B-1----:R-:W-:Y:S04]  /*4e90*/  @UP1 UISETP.NE.U32.AND UP0, UPT, UR4, URZ, UPT ;  /* 0x000000ff0400128c */ /* 0x002fe8000bf05070 */
[----:B------:R-:W-:Y:S04]  /*4ea0*/  @UP1 UISETP.NE.AND.EX UP0, UPT, UR5, URZ, UPT, UP0 ;  /* 0x000000ff0500128c */ /* 0x000fe8000bf05300 */
[----:B------:R-:W-:Y:S01]  /*4eb0*/  @UP1 USEL UR4, URZ, 0xffffffff, UP0 ;  /* 0xffffffffff041887 */ /* 0x000fe20008000000 */
[----:B------:R-:W-:Y:S11]  /*4ec0*/  @!P3 BRA `(.L_x_82) ;  /* 0x00000000002cb947 */ /* 0x000ff60003800000 */
[----:B------:R-:W-:Y:S01]  /*4ed0*/  ISETP.NE.U32.AND P2, PT, R86, RZ, PT ;  /* 0x000000ff5600720c */ /* 0x000fe20003f45070 */
[----:B------:R-:W-:Y:S03]  /*4ee0*/  IMAD.MOV.U32 R98, RZ, RZ, 0x1 ;  /* 0x00000001ff627424 */ /* 0x000fe600078e00ff */
[----:B------:R-:W-:Y:S11]  /*4ef0*/  ISETP.NE.AND.EX P2, PT, R87, RZ, PT, P2 ;  /* 0x000000ff5700720c */ /* 0x000ff60003f45320 */
[----:B------:R-:W-:Y:S02]  /*4f00*/  @!UPT UIADD3 URZ, UPT, UPT, URZ, URZ, URZ ;  /* 0x000000fffffff290 */ /* 0x000fe4000fffe0ff */
[----:B------:R-:W1:Y:S01]  /*4f10*/  @P2 LDC.64 R2, c[0x0][0x888] ;  /* 0x00022200ff022b82 */ /* 0x000e620000000a00 */
[----:B------:R-:W-:Y:S04]  /*4f20*/  @P2 IMAD R0, R88, UR36, RZ ;  /* 0x0000002458002c24 */ /* 0x000fe8000f8e02ff */
[----:B-1----:R-:W-:Y:S04]  /*4f30*/  @P2 IMAD.WIDE R2, R0, 0x4, R2 ;  /* 0x0000000400022825 */ /* 0x002fe800078e0202 */
[----:B------:R-:W-:Y:S01]  /*4f40*/  HFMA2 R0, -RZ, RZ, 0, 5.9604644775390625e-08 ;  /* 0x00000001ff007431 */ /* 0x000fe200000001ff */
[----:B-----5:R1:W5:Y:S04]  /*4f50*/  @P2 LDG.E R48, desc[UR40][R2.64] ;  /* 0x0000002802302981 */ /* 0x020368000c1e1900 */
[----:B------:R-:W-:Y:S01]  /*4f60*/  @!P2 PRMT R98, R0, 0x7610, R98 ;  /* 0x000076100062a816 */ /* 0x000fe20000000062 */
[----:B-1----:R-:W2:Y:S06]  /*4f70*/  @!P2 LDC R48, c[0x0][0x880] ;  /* 0x00022000ff30ab82 */ /* 0x002eac0000000800 */
.L_x_82:
[----:B------:R-:W-:Y:S05]  /*4f80*/  @!P4 BRA `(.L_x_83) ;  /* 0x000000000020c947 */ /* 0x000fea0003800000 */
[----:B------:R-:W-:Y:S04]  /*4f90*/  ISETP.NE.U32.AND P2, PT, R82, RZ, PT ;  /* 0x000000ff5200720c */ /* 0x000fe80003f45070 */
[----:B------:R-:W-:Y:S11]  /*4fa0*/  ISETP.NE.AND.EX P2, PT, R83, RZ, PT, P2 ;  /* 0x000000ff5300720c */ /* 0x000ff60003f45320 */
[----:B------:R-:W-:Y:S02]  /*4fb0*/  @!UPT UIADD3 URZ, UPT, UPT, URZ, URZ, URZ ;  /* 0x000000fffffff290 */ /* 0x000fe4000fffe0ff */
[----:B------:R-:W1:Y:S01]  /*4fc0*/  @P2 LDC.64 R2, c[0x0][0x8a8] ;  /* 0x00022a00ff022b82 */ /* 0x000e620000000a00 */
[----:B------:R-:W-:Y:S04]  /*4fd0*/  @P2 IMAD R0, R84, UR36, RZ ;  /* 0x0000002454002c24 */ /* 0x000fe8000f8e02ff */
[----:B-1----:R-:W-:Y:S05]  /*4fe0*/  @P2 IMAD.WIDE R2, R0, 0x4, R2 ;  /* 0x0000000400022825 */ /* 0x002fea00078e0202 */
[----:B-----5:R1:W5:Y:S02]  /*4ff0*/  @P2 LDG.E R47, desc[UR40][R2.64] ;  /* 0x00000028022f2981 */ /* 0x020364000c1e1900 */
[----:B-1----:R-:W3:Y:S02]  /*5000*/  @!P2 LDC R47, c[0x0][0x8a0] ;  /* 0x00022800ff2fab82 */ /* 0x002ee40000000800 */
.L_x_83:
[----:B--2--5:R-:W-:Y:S01]  /*5010*/  @P0 ISETP.NE.AND P4, PT, R48, RZ, PT ;  /* 0x000000ff3000020c */ /* 0x024fe20003f85270 */
[----:B------:R-:W-:Y:S01]  /*5020*/  IMAD.U32 R0, RZ, RZ, UR4 ;  /* 0x00000004ff007e24 */ /* 0x000fe2000f8e00ff */
[----:B------:R-:W-:Y:S01]  /*5030*/  @P0 LOP3.LUT P2, RZ, R98, 0xff, RZ, 0xc0, !PT ;  /* 0x000000ff62ff0812 */ /* 0x000fe2000784c0ff */
[----:B------:R-:W-:Y:S01]  /*5040*/  BSSY B1, `(.L_x_84) ;  /* 0x0000039000017945 */ /* 0x000fe20003800000 */
[----:B------:R-:W-:Y:S02]  /*5050*/  @P0 SEL R9, RZ, 0xffffffff, P4 ;  /* 0xffffffffff090807 */ /* 0x000fe40002000000 */
[----:B------:R-:W-:Y:S02]  /*5060*/  CS2R R58, SRZ ;  /* 0x00000000003a7805 */ /* 0x000fe4000001ff00 */
[----:B------:R-:W-:Y:S02]  /*5070*/  LEA R92, R44, UR43, 0x3 ;  /* 0x0000002b2c5c7c11 */ /* 0x000fe4000f8e18ff */
[----:B------:R-:W-:Y:S02]  /*5080*/  CS2R R56, SRZ ;  /* 0x0000000000387805 */ /* 0x000fe4000001ff00 */
[----:B------:R-:W-:Y:S02]  /*5090*/  @P1 SEL R9, R0, R9, !P2 ;  /* 0x0000000900091207 */ /* 0x000fe40005000000 */
[----:B------:R-:W-:Y:S02]  /*50a0*/  CS2R R54, SRZ ;  /* 0x0000000000367805 */ /* 0x000fe4000001ff00 */
[----:B------:R-:W-:Y:S02]  /*50b0*/  SHF.L.U32 R7, R110, 0x1f, RZ ;  /* 0x0000001f6e077819 */ /* 0x000fe400000006ff */
[----:B------:R-:W-:Y:S02]  /*50c0*/  CS2R R52, SRZ ;  /* 0x0000000000347805 */ /* 0x000fe4000001ff00 */
[----:B------:R-:W-:Y:S02]  /*50d0*/  @P0 LOP3.LUT R9, R9, 0x1, RZ, 0xc0, !PT ;  /* 0x0000000109090812 */ /* 0x000fe400078ec0ff */
[C---:B------:R-:W-:Y:S02]  /*50e0*/  LEA.HI R5, R44.reuse, R44, RZ, 0x1 ;  /* 0x0000002c2c057211 */ /* 0x040fe400078f08ff */
[----:B------:R-:W-:Y:S02]  /*50f0*/  ISETP.NE.U32.OR P1, PT, R9, 0x1, !P0 ;  /* 0x000000010900780c */ /* 0x000fe40004725470 */
[----:B------:R-:W-:Y:S01]  /*5100*/  PLOP3.LUT P5, PT, PT, PT, PT, 0x8, 0x80 ;  /* 0x000000000080781c */ /* 0x000fe20003fae170 */
[C---:B------:R-:W-:Y:S01]  /*5110*/  IMAD.SHL.U32 R3, R5.reuse, 0x20, RZ ;  /* 0x0000002005037824 */ /* 0x040fe200078e00ff */
[----:B------:R-:W-:Y:S04]  /*5120*/  LOP3.LUT R5, R5, 0xffe, RZ, 0xc0, !PT ;  /* 0x00000ffe05057812 */ /* 0x000fe800078ec0ff */
[----:B------:R-:W-:Y:S01]  /*5130*/  LOP3.LUT R3, R3, 0xffffffc0, RZ, 0xc0, !PT ;  /* 0xffffffc003037812 */ /* 0x000fe200078ec0ff */
[----:B------:R-:W-:Y:S04]  /*5140*/  IMAD.IADD R32, R44, 0x1, -R5 ;  /* 0x000000012c207824 */ /* 0x000fe800078e0a05 */
[----:B------:R-:W-:Y:S01]  /*5150*/  @P1 SHF.L.U32 R2, R108, 0x1f, RZ ;  /* 0x0000001f6c021819 */ /* 0x000fe200000006ff */
[----:B------:R-:W-:Y:S03]  /*5160*/  IMAD.IADD R3, R46, 0x1, R3 ;  /* 0x000000012e037824 */ /* 0x000fe600078e0203 */
[----:B------:R-:W1:Y:S01]  /*5170*/  @P1 SYNCS.PHASECHK.TRANS64.TRYWAIT P0, [UR43+0x40], R2 ;  /* 0x00004002ff0015a7 */ /* 0x000e62000800112b */
[----:B------:R-:W-:Y:S01]  /*5180*/  IMAD R32, R32, 0x100000, R3 ;  /* 0x0010000020207824 */ /* 0x000fe200078e0203 */
[----:B------:R2:W4:Y:S01]  /*5190*/  SYNCS.PHASECHK.TRANS64.TRYWAIT P4, [R92+URZ+0x80], R7 ;  /* 0x000080075c0075a7 */ /* 0x00052200080811ff */
[----:B-1----:R-:W-:Y:S01]  /*51a0*/  @P1 PLOP3.LUT P5, PT, P0, PT, PT, 0x8, 0x80 ;  /* 0x000000000080181c */ /* 0x002fe200007ae170 */
[----:B------:R-:W-:Y:S01]  /*51b0*/  @!UPT UIADD3 URZ, UPT, UPT, URZ, URZ, URZ ;  /* 0x000000fffffff290 */ /* 0x000fe2000fffe0ff */
[----:B--2---:R-:W-:Y:S11]  /*51c0*/  @!P1 BRA `(.L_x_85) ;  /* 0x0000000000809947 */ /* 0x004ff60003800000 */
[----:B------:R-:W-:Y:S01]  /*51d0*/  ISETP.NE.U32.AND P0, PT, RZ, UR38, PT ;  /* 0x00000026ff007c0c */ /* 0x000fe2000bf05070 */
[----:B------:R-:W-:Y:S01]  /*51e0*/  BSSY B0, `(.L_x_86) ;  /* 0x0000012000007945 */ /* 0x000fe20003800000 */
[----:B------:R-:W-:Y:S02]  /*51f0*/  ISETP.NE.AND P2, PT, R48, RZ, PT ;  /* 0x000000ff3000720c */ /* 0x000fe40003f45270 */
[----:B------:R-:W-:Y:S02]  /*5200*/  CS2R R54, SRZ ;  /* 0x0000000000367805 */ /* 0x000fe4000001ff00 */
[----:B------:R-:W-:Y:S02]  /*5210*/  ISETP.NE.AND.EX P0, PT, RZ, UR39, PT, P0 ;  /* 0x00000027ff007c0c */ /* 0x000fe4000bf05300 */
[----:B------:R-:W-:Y:S02]  /*5220*/  CS2R R52, SRZ ;  /* 0x0000000000347805 */ /* 0x000fe4000001ff00 */
[----:B------:R-:W-:Y:S02]  /*5230*/  LOP3.LUT P1, RZ, R98, 0xff, RZ, 0xc0, !PT ;  /* 0x000000ff62ff7812 */ /* 0x000fe4000782c0ff */
[----:B------:R-:W-:Y:S02]  /*5240*/  CS2R R58, SRZ ;  /* 0x00000000003a7805 */ /* 0x000fe4000001ff00 */
[----:B------:R-:W-:Y:S02]  /*5250*/  SEL R0, RZ, 0xffffffff, P2 ;  /* 0xffffffffff007807 */ /* 0x000fe40001000000 */
[----:B------:R-:W-:Y:S02]  /*5260*/  CS2R R56, SRZ ;  /* 0x0000000000387805 */ /* 0x000fe4000001ff00 */
[----:B------:R-:W-:Y:S04]  /*5270*/  SEL R3, RZ, 0xffffffff, P0 ;  /* 0xffffffffff037807 */ /* 0x000fe80000000000 */
[----:B------:R-:W-:Y:S04]  /*5280*/  @P3 SEL R0, R3, R0, !P1 ;  /* 0x0000000003003207 */ /* 0x000fe80004800000 */
[----:B------:R-:W-:Y:S04]  /*5290*/  LOP3.LUT R0, R0, 0x1, RZ, 0xc0, !PT ;  /* 0x0000000100007812 */ /* 0x000fe800078ec0ff */
[----:B------:R-:W-:Y:S01]  /*52a0*/  ISETP.NE.U32.AND P0, PT, R0, 0x1, PT ;  /* 0x000000010000780c */ /* 0x000fe20003f05070 */
[----:B------:R-:W-:Y:S01]  /*52b0*/  @!UPT UIADD3 URZ, UPT, UPT, URZ, URZ, URZ ;  /* 0x000000fffffff290 */ /* 0x000fe2000fffe0ff */
[----:B------:R-:W-:Y:S11]  /*52c0*/  @!P5 BRA `(.L_x_87) ;  /* 0x00000000000cd947 */ /* 0x000ff60003800000 */
[----:B------:R-:W-:Y:S04]  /*52d0*/  SHF.L.U32 R3, R108, 0x1f, RZ ;  /* 0x0000001f6c037819 */ /* 0x000fe800000006ff */
[----:B------:R-:W1:Y:S02]  /*52e0*/  SYNCS.PHASECHK.TRANS64.TRYWAIT P1, [UR43+0x40], R3 ;  /* 0x00004003ff0075a7 */ /* 0x000e64000802112b */
[----:B-1----:R-:W-:Y:S05]  /*52f0*/  @!P1 BRA `(.L_x_88) ;  /* 0x0000001400709947 */ /* 0x002fea0003800000 */
.L_x_87:
[----:B------:R-:W-:Y:S05]  /*5300*/  BSYNC B0 ;  /* 0x0000000000007941 */ /* 0x000fea0003800000 */
.L_x_86:
[----:B------:R2:W1:Y:S01]  /*5310*/  @P0 LDS.128 R52, [R105+UR43+0x200] ;  /* 0x0002002b69340984 */ /* 0x0004620008000c00 */
[----:B------:R-:W-:Y:S01]  /*5320*/  UIADD3 UR4, UPT, UPT, UR43, 0x48, URZ ;  /* 0x000000482b047890 */ /* 0x000fe2000fffe0ff */
[----:B------:R-:W-:Y:S02]  /*5330*/  LOP3.LUT R108, R108, 0x1, RZ, 0x3c, !PT ;  /* 0x000000016c6c7812 */ /* 0x000fe400078e3cff */
[----:B------:R2:W1:Y:S01]  /*5340*/  @P0 LDS.128 R56, [R104+0x10] ;  /* 0x0000100068380984 */ /* 0x0004620000000c00 */
[----:B------:R-:W-:Y:S01]  /*5350*/  UPRMT UR4, UR37, 0x654, UR4 ;  /* 0x0000065425047896 */ /* 0x000fe20008000004 */
[----:B------:R-:W-:Y:S01]  /*5360*/  @!PT LDS RZ, [RZ] ;  /* 0x00000000fffff984 */ /* 0x000fe20000000800 */
[----:B------:R-:W-:Y:S01]  /*5370*/  @!PT LDS RZ, [RZ] ;  /* 0x00000000fffff984 */ /* 0x000fe20000000800 */
[----:B------:R-:W-:Y:S01]  /*5380*/  @!PT LDS RZ, [RZ] ;  /* 0x00000000fffff984 */ /* 0x000fe20000000800 */
[----:B------:R-:W-:Y:S01]  /*5390*/  @!PT LDS RZ, [RZ] ;  /* 0x00000000fffff984 */ /* 0x000fe20000000800 */
[----:B------:R5:W-:Y:S06]  /*53a0*/  MEMBAR.ALL.CTA ;  /* 0x0000000000007992 */ /* 0x000bec0000008000 */
[----:B-----5:R-:W5:Y:S02]  /*53b0*/  FENCE.VIEW.ASYNC.S ;  /* 0x00000000000073c6 */ /* 0x020f640000000000 */
[----:B-----5:R-:W-:Y:S03]  /*53c0*/  SYNCS.ARRIVE.TRANS64.RED.A1T0 RZ, [UR4], RZ ;  /* 0x000000ffffff79a7 */ /* 0x020fe60008100404 */
.L_x_85:
[----:B------:R-:W-:Y:S05]  /*53d0*/  BSYNC B1 ;  /* 0x0000000000017941 */ /* 0x000fea0003800000 */
.L_x_84:
[----:B-1----:R-:W-:Y:S04]  /*53e0*/  SHF.R.U32.HI R3, RZ, 0x15, R32 ;  /* 0x00000015ff037819 */ /* 0x002fe80000011620 */
[----:B------:R-:W-:Y:S01]  /*53f0*/  LOP3.LUT P0, RZ, R3, 0x3, R106, 0x48, !PT ;  /* 0x0000000303ff7812 */ /* 0x000fe2000780486a */
[----:B------:R-:W-:Y:S01]  /*5400*/  @!UPT UIADD3 URZ, UPT, UPT, URZ, URZ, URZ ;  /* 0x000000fffffff290 */ /* 0x000fe2000fffe0ff */
[----:B----4-:R-:W-:Y:S11]  /*5410*/  @P4 BRA `(.L_x_89) ;  /* 0x0000000000084947 */ /* 0x010ff60003800000 */
[----:B------:R-:W1:Y:S02]  /*5420*/  SYNCS.PHASECHK.TRANS64.TRYWAIT P1, [R92+URZ+0x80], R7 ;  /* 0x000080075c0075a7 */ /* 0x000e6400080211ff */
[----:B-1----:R-:W-:Y:S05]  /*5430*/  @!P1 BRA `(.L_x_90) ;  /* 0x0000001400389947 */ /* 0x002fea0003800000 */
.L_x_89:
[----:B------:R-:W-:Y:S05]  /*5440*/  @!P0 BRA `(.L_x_91) ;  /* 0x0000000000408947 */ /* 0x000fea0003800000 */
[----:B------:R-:W4:Y:S01]  /*5450*/  LDCU.64 UR8, c[0x4][0x70] ;  /* 0x01000e00ff0877ac */ /* 0x000f220008000a00 */
[----:B------:R-:W-:Y:S01]  /*5460*/  MOV R3, 0x0 ;  /* 0x0000000000037802 */ /* 0x000fe20000000f00 */
[----:B------:R-:W-:Y:S02]  /*5470*/  HFMA2 R12, -RZ, RZ, 0, 5.9604644775390625e-08 ;  /* 0x00000001ff0c7431 */ /* 0x000fe400000001ff */
[----:B------:R-:W-:Y:S02]  /*5480*/  IMAD.MOV.U32 R8, RZ, RZ, 0x192 ;  /* 0x00000192ff087424 */ /* 0x000fe400078e00ff */
[----:B------:R-:W-:Y:S01]  /*5490*/  IMAD.MOV.U32 R13, RZ, RZ, RZ ;  /* 0x000000ffff0d7224 */ /* 0x000fe200078e00ff */
[----:B------:R-:W1:Y:S01]  /*54a0*/  LDCU.64 UR6, c[0x4][0x78] ;  /* 0x01000f00ff0677ac */ /* 0x000e620008000a00 */
[----:B------:R-:W2:Y:S01]  /*54b0*/  LDC.64 R2, c[0x4][R3] ;  /* 0x0100000003027b82 */ /* 0x000ea20000000a00 */
[----:B------:R-:W5:Y:S01]  /*54c0*/  LDCU.64 UR4, c[0x4][0x10] ;  /* 0x01000200ff0477ac */ /* 0x000f620008000a00 */
[----:B----4-:R-:W-:Y:S01]  /*54d0*/  MOV R5, UR9 ;  /* 0x0000000900057c02 */ /* 0x010fe20008000f00 */
[----:B------:R-:W-:Y:S01]  /*54e0*/  IMAD.U32 R4, RZ, RZ, UR8 ;  /* 0x00000008ff047e24 */ /* 0x000fe2000f8e00ff */
[----:B-1----:R-:W-:Y:S01]  /*54f0*/  MOV R7, UR7 ;  /* 0x0000000700077c02 */ /* 0x002fe20008000f00 */
[----:B------:R-:W-:Y:S01]  /*5500*/  IMAD.U32 R6, RZ, RZ, UR6 ;  /* 0x00000006ff067e24 */ /* 0x000fe2000f8e00ff */
[----:B-----5:R-:W-:Y:S01]  /*5510*/  MOV R11, UR5 ;  /* 0x00000005000b7c02 */ /* 0x020fe20008000f00 */
[----:B------:R-:W-:Y:S02]  /*5520*/  IMAD.U32 R10, RZ, RZ, UR4 ;  /* 0x00000004ff0a7e24 */ /* 0x000fe4000f8e00ff */
[----:B------:R-:W-:Y:S07]  /*5530*/  LEPC R20, `(.L_x_91) ;  /* 0x000000001014794e */ /* 0x000fee0000000000 */
[----:B--23--:R-:W-:Y:S05]  /*5540*/  CALL.ABS.NOINC R2 ;  /* 0x0000000002007343 */ /* 0x00cfea0003c00000 */
.L_x_91:
[----:B------:R-:W-:Y:S01]  /*5550*/  LOP3.LUT P0, RZ, R103, 0x60, RZ, 0xc0, !PT ;  /* 0x0000006067ff7812 */ /* 0x000fe2000780c0ff */
[----:B------:R-:W-:Y:S05]  /*5560*/  WARPSYNC.ALL ;  /* 0x0000000000007948 */ /* 0x000fea0003800000 */
[----:B------:R-:W-:Y:S01]  /*5570*/  IMAD.SHL.U32 R78, R53, 0x100, RZ ;  /* 0x00000100354e7824 */ /* 0x000fe200078e00ff */
[----:B------:R-:W-:Y:S01]  /*5580*/  R2UR UR4, R32 ;  /* 0x00000000200472ca */ /* 0x000fe200000e0000 */
[----:B------:R-:W-:Y:S01]  /*5590*/  IMAD.SHL.U32 R72, R55, 0x100, RZ ;  /* 0x0000010037487824 */ /* 0x000fe200078e00ff */
[C---:B------:R-:W-:Y:S01]  /*55a0*/  SHF.L.U32 R50, R52.reuse, 0x10, RZ ;  /* 0x0000001034327819 */ /* 0x040fe200000006ff */
[----:B------:R-:W-:Y:S01]  /*55b0*/  IMAD.SHL.U32 R66, R57, 0x100, RZ ;  /* 0x0000010039427824 */ /* 0x000fe200078e00ff */
[C---:B------:R-:W-:Y:S01]  /*55c0*/  PRMT R49, R52.reuse, 0x8880, RZ ;  /* 0x0000888034317816 */ /* 0x040fe200000000ff */
[----:B------:R-:W-:Y:S01]  /*55d0*/  IMAD.SHL.U32 R60, R59, 0x100, RZ ;  /* 0x000001003b3c7824 */ /* 0x000fe200078e00ff */
[----:B------:R-:W-:Y:S01]  /*55e0*/  SHF.L.U32 R51, R52, 0x8, RZ ;  /* 0x0000000834337819 */ /* 0x000fe200000006ff */
[----:B------:R-:W-:Y:S01]  /*55f0*/  BSSY.RECONVERGENT B0, `(.L_x_92) ;  /* 0x00000a0000007945 */ /* 0x000fe20003800200 */
[----:B------:R-:W-:Y:S02]  /*5600*/  SHF.R.S32.HI R50, RZ, 0x18, R50 ;  /* 0x00000018ff327819 */ /* 0x000fe40000011432 */
[C---:B------:R-:W-:Y:S02]  /*5610*/  PRMT R80, R53.reuse, 0x8880, RZ ;  /* 0x0000888035507816 */ /* 0x040fe400000000ff */
[----:B------:R-:W-:Y:S01]  /*5620*/  SHF.R.S32.HI R51, RZ, 0x18, R51 ;  /* 0x00000018ff337819 */ /* 0x000fe20000011433 */
[----:B-1----:R-:W-:Y:S01]  /*5630*/  LDTM.16dp32bit_t0_t15.x32 R4, tmem[UR4] ;  /* 0x00000004000479ee */ /* 0x002fe20008a80000 */
[----:B------:R-:W3:Y:S01]  /*5640*/  LDTM.16dp32bit_t16_t31.x32 R4, tmem[UR4+0x20] ;  /* 0x00002004000479ee */ /* 0x000ee20008aa0000 */
[----:B------:R-:W-:Y:S01]  /*5650*/  NOP ;  /* 0x0000000000007918 */ /* 0x000fe20000000000 */
[----:B------:R-:W-:Y:S02]  /*5660*/  R2UR UR5, R92 ;  /* 0x000000005c0572ca */ /* 0x000fe400000e0000 */
[----:B------:R-:W-:Y:S02]  /*5670*/  SHF.R.S32.HI R52, RZ, 0x18, R52 ;  /* 0x00000018ff347819 */ /* 0x000fe40000011434 */
[----:B------:R-:W-:Y:S02]  /*5680*/  SHF.L.U32 R79, R53, 0x10, RZ ;  /* 0x00000010354f7819 */ /* 0x000fe400000006ff */
[C---:B------:R-:W-:Y:S02]  /*5690*/  PRMT R77, R54.reuse, 0x8880, RZ ;  /* 0x00008880364d7816 */ /* 0x040fe400000000ff */
[----:B------:R-:W-:Y:S02]  /*56a0*/  SHF.R.S32.HI R53, RZ, 0x18, R53 ;  /* 0x00000018ff357819 */ /* 0x000fe40000011435 */
[----:B------:R-:W-:Y:S02]  /*56b0*/  SHF.L.U32 R76, R54, 0x10, RZ ;  /* 0x00000010364c7819 */ /* 0x000fe400000006ff */
[C---:B------:R-:W-:Y:S01]  /*56c0*/  PRMT R74, R55.reuse, 0x8880, RZ ;  /* 0x00008880374a7816 */ /* 0x040fe200000000ff */
[----:B------:R-:W-:Y:S01]  /*56d0*/  UIADD3 UR5, UPT, UPT, UR5, 0xa0, URZ ;  /* 0x000000a005057890 */ /* 0x000fe2000fffe0ff */
[----:B------:R-:W-:Y:S02]  /*56e0*/  SHF.L.U32 R73, R55, 0x10, RZ ;  /* 0x0000001037497819 */ /* 0x000fe400000006ff */
[C---:B------:R-:W-:Y:S01]  /*56f0*/  PRMT R71, R56.reuse, 0x8880, RZ ;  /* 0x0000888038477816 */ /* 0x040fe200000000ff */
[----:B------:R-:W-:Y:S01]  /*5700*/  UPRMT UR5, UR37, 0x654, UR5 ;  /* 0x0000065425057896 */ /* 0x000fe20008000005 */
[----:B------:R-:W-:Y:S02]  /*5710*/  SHF.R.S32.HI R55, RZ, 0x18, R55 ;  /* 0x00000018ff377819 */ /* 0x000fe40000011437 */
[----:B------:R-:W-:Y:S01]  /*5720*/  SHF.L.U32 R70, R56, 0x10, RZ ;  /* 0x0000001038467819 */ /* 0x000fe200000006ff */
[----:B---3--:R-:W-:Y:S01]  /*5730*/  IMAD R4, R47, R4, RZ ;  /* 0x000000042f047224 */ /* 0x008fe200078e02ff */
[----:B------:R-:W-:Y:S01]  /*5740*/  PRMT R68, R57, 0x8880, RZ ;  /* 0x0000888039447816 */ /* 0x000fe200000000ff */
[----:B------:R-:W-:Y:S01]  /*5750*/  IMAD R5, R47, R5, RZ ;  /* 0x000000052f057224 */ /* 0x000fe200078e02ff */
[----:B------:R-:W-:Y:S01]  /*5760*/  SHF.L.U32 R67, R57, 0x10, RZ ;  /* 0x0000001039437819 */ /* 0x000fe200000006ff */
[----:B------:R-:W-:Y:S01]  /*5770*/  IMAD R6, R47, R6, RZ ;  /* 0x000000062f067224 */ /* 0x000fe200078e02ff */
[----:B------:R-:W-:Y:S01]  /*5780*/  SYNCS.ARRIVE.TRANS64.RED.A1T0 RZ, [UR5], RZ ;  /* 0x000000ffffff79a7 */ /* 0x000fe20008100405 */
[----:B------:R-:W-:Y:S01]  /*5790*/  IMAD R4, R49, R48, R4 ;  /* 0x0000003031047224 */ /* 0x000fe200078e0204 */
[----:B------:R-:W-:Y:S01]  /*57a0*/  MOV R49, R80 ;  /* 0x0000005000317202 */ /* 0x000fe20000000f00 */
[----:B------:R-:W-:Y:S01]  /*57b0*/  IMAD R7, R47, R7, RZ ;  /* 0x000000072f077224 */ /* 0x000fe200078e02ff */
[----:B------:R-:W-:Y:S01]  /*57c0*/  PRMT R65, R58, 0x8880, RZ ;  /* 0x000088803a417816 */ /* 0x000fe200000000ff */
[-C--:B------:R-:W-:Y:S01]  /*57d0*/  IMAD R5, R50, R48.reuse, R5 ;  /* 0x0000003032057224 */ /* 0x080fe200078e0205 */
[----:B------:R-:W-:Y:S01]  /*57e0*/  SHF.R.S32.HI R50, RZ, 0x18, R79 ;  /* 0x00000018ff327819 */ /* 0x000fe2000001144f */
[----:B------:R-:W-:Y:S01]  /*57f0*/  IMAD R6, R51, R48, R6 ;  /* 0x0000003033067224 */ /* 0x000fe200078e0206 */
[----:B------:R-:W-:Y:S01]  /*5800*/  SHF.R.S32.HI R51, RZ, 0x18, R78 ;  /* 0x00000018ff337819 */ /* 0x000fe2000001144e */
[C---:B------:R-:W-:Y:S01]  /*5810*/  IMAD R8, R47.reuse, R8, RZ ;  /* 0x000000082f087224 */ /* 0x040fe200078e02ff */
[----:B------:R-:W-:Y:S01]  /*5820*/  SHF.R.S32.HI R57, RZ, 0x18, R57 ;  /* 0x00000018ff397819 */ /* 0x000fe20000011439 */
[----:B------:R-:W-:Y:S01]  /*5830*/  IMAD R7, R52, R48, R7 ;  /* 0x0000003034077224 */ /* 0x000fe200078e0207 */
[----:B------:R-:W-:Y:S01]  /*5840*/  SHF.L.U32 R64, R58, 0x10, RZ ;  /* 0x000000103a407819 */ /* 0x000fe200000006ff */
[----:B------:R-:W-:Y:S01]  /*5850*/  IMAD R9, R47, R9, RZ ;  /* 0x000000092f097224 */ /* 0x000fe200078e02ff */
[----:B------:R-:W-:Y:S01]  /*5860*/  PRMT R62, R59, 0x8880, RZ ;  /* 0x000088803b3e7816 */ /* 0x000fe200000000ff */
[----:B------:R-:W-:Y:S01]  /*5870*/  IMAD R10, R47, R10, RZ ;  /* 0x0000000a2f0a7224 */ /* 0x000fe200078e02ff */
[----:B------:R-:W-:Y:S01]  /*5880*/  I2IP.S8.S32.SAT R92, R7, R6, RZ ;  /* 0x00000006075c7239 */ /* 0x000fe200000014ff */
[----:B------:R-:W-:Y:S01]  /*5890*/  IMAD R8, R49, R48, R8 ;  /* 0x0000003031087224 */ /* 0x000fe200078e0208 */
[----:B------:R-:W-:Y:S01]  /*58a0*/  MOV R49, R77 ;  /* 0x0000004d00317202 */ /* 0x000fe20000000f00 */
[----:B------:R-:W-:Y:S01]  /*58b0*/  IMAD R11, R47, R11, RZ ;  /* 0x0000000b2f0b7224 */ /* 0x000fe200078e02ff */
[----:B------:R-:W-:Y:S01]  /*58c0*/  I2IP.S8.S32.SAT R92, R5, R4, R92 ;  /* 0x00000004055c7239 */ /* 0x000fe2000000145c */
[-C--:B------:R-:W-:Y:S01]  /*58d0*/  IMAD R9, R50, R48.reuse, R9 ;  /* 0x0000003032097224 */ /* 0x080fe200078e0209 */
[----:B------:R-:W-:Y:S01]  /*58e0*/  SHF.R.S32.HI R50, RZ, 0x18, R76 ;  /* 0x00000018ff327819 */ /* 0x000fe2000001144c */
[----:B------:R-:W-:Y:S01]  /*58f0*/  IMAD R10, R51, R48, R10 ;  /* 0x00000030330a7224 */ /* 0x000fe200078e020a */
[----:B------:R-:W-:Y:S01]  /*5900*/  MOV R51, R74 ;  /* 0x0000004a00337202 */ /* 0x000fe20000000f00 */
[----:B------:R-:W-:Y:S01]  /*5910*/  IMAD R12, R47, R12, RZ ;  /* 0x0000000c2f0c7224 */ /* 0x000fe200078e02ff */
[----:B------:R-:W-:Y:S01]  /*5920*/  SHF.L.U32 R75, R54, 0x8, RZ ;  /* 0x00000008364b7819 */ /* 0x000fe200000006ff */
[-C--:B------:R-:W-:Y:S01]  /*5930*/  IMAD R11, R53, R48.reuse, R11 ;  /* 0x00000030350b7224 */ /* 0x080fe200078e020b */
[----:B------:R-:W-:Y:S01]  /*5940*/  SHF.R.S32.HI R54, RZ, 0x18, R54 ;  /* 0x00000018ff367819 */ /* 0x000fe20000011436 */
[----:B------:R-:W-:Y:S01]  /*5950*/  IMAD R13, R47, R13, RZ ;  /* 0x0000000d2f0d7224 */ /* 0x000fe200078e02ff */
[----:B------:R-:W-:Y:S01]  /*5960*/  SHF.R.S32.HI R53, RZ, 0x18, R72 ;  /* 0x00000018ff357819 */ /* 0x000fe20000011448 */
[----:B------:R-:W-:Y:S01]  /*5970*/  IMAD R12, R49, R48, R12 ;  /* 0x00000030310c7224 */ /* 0x000fe200078e020c */
[----:B------:R-:W-:Y:S01]  /*5980*/  SHF.R.S32.HI R49, RZ, 0x18, R75 ;  /* 0x00000018ff317819 */ /* 0x000fe2000001144b */
[----:B------:R-:W-:Y:S01]  /*5990*/  IMAD R14, R47, R14, RZ ;  /* 0x0000000e2f0e7224 */ /* 0x000fe200078e02ff */
[----:B------:R-:W-:Y:S01]  /*59a0*/  I2IP.S8.S32.SAT R93, R11, R10, RZ ;  /* 0x0000000a0b5d7239 */ /* 0x000fe200000014ff */
[----:B------:R-:W-:Y:S01]  /*59b0*/  IMAD R15, R47, R15, RZ ;  /* 0x0000000f2f0f7224 */ /* 0x000fe200078e02ff */
[----:B------:R-:W-:Y:S01]  /*59c0*/  SHF.L.U32 R61, R59, 0x10, RZ ;  /* 0x000000103b3d7819 */ /* 0x000fe200000006ff */
[----:B------:R-:W-:Y:S01]  /*59d0*/  IMAD R13, R50, R48, R13 ;  /* 0x00000030320d7224 */ /* 0x000fe200078e020d */
[----:B------:R-:W-:Y:S01]  /*59e0*/  I2IP.S8.S32.SAT R93, R9, R8, R93 ;  /* 0x00000008095d7239 */ /* 0x000fe2000000145d */
[----:B------:R-:W-:Y:S01]  /*59f0*/  IMAD R16, R47, R16, RZ ;  /* 0x000000102f107224 */ /* 0x000fe200078e02ff */
[----:B------:R-:W-:Y:S01]  /*5a00*/  SHF.R.S32.HI R50, RZ, 0x18, R73 ;  /* 0x00000018ff327819 */ /* 0x000fe20000011449 */
[-C--:B------:R-:W-:Y:S01]  /*5a10*/  IMAD R14, R49, R48.reuse, R14 ;  /* 0x00000030310e7224 */ /* 0x080fe200078e020e */
[----:B------:R-:W-:Y:S01]  /*5a20*/  SHF.R.S32.HI R59, RZ, 0x18, R59 ;  /* 0x00000018ff3b7819 */ /* 0x000fe2000001143b */
[C---:B------:R-:W-:Y:S01]  /*5a30*/  IMAD R17, R47.reuse, R17, RZ ;  /* 0x000000112f117224 */ /* 0x040fe200078e02ff */
[----:B------:R-:W-:Y:S01]  /*5a40*/  SHF.L.U32 R69, R56, 0x8, RZ ;  /* 0x0000000838457819 */ /* 0x000fe200000006ff */
[----:B------:R-:W-:Y:S01]  /*5a50*/  IMAD R15, R54, R48, R15 ;  /* 0x00000030360f7224 */ /* 0x000fe200078e020f */
[----:B------:R-:W-:Y:S01]  /*5a60*/  SHF.R.S32.HI R56, RZ, 0x18, R56 ;  /* 0x00000018ff387819 */ /* 0x000fe20000011438 */
[----:B------:R-:W-:Y:S01]  /*5a70*/  IMAD R18, R47, R18, RZ ;  /* 0x000000122f127224 */ /* 0x000fe200078e02ff */
[----:B------:R-:W-:Y:S01]  /*5a80*/  SHF.L.U32 R63, R58, 0x8, RZ ;  /* 0x000000083a3f7819 */ /* 0x000fe200000006ff */
[----:B------:R-:W-:Y:S01]  /*5a90*/  IMAD R16, R51, R48, R16 ;  /* 0x0000003033107224 */ /* 0x000fe200078e0210 */
[----:B------:R-:W-:Y:S01]  /*5aa0*/  I2IP.S8.S32.SAT R94, R15, R14, RZ ;  /* 0x0000000e0f5e7239 */ /* 0x000fe200000014ff */
[----:B------:R-:W-:Y:S01]  /*5ab0*/  IMAD R19, R47, R19, RZ ;  /* 0x000000132f137224 */ /* 0x000fe200078e02ff */
[----:B------:R-:W-:Y:S01]  /*5ac0*/  SHF.R.S32.HI R51, RZ, 0x18, R70 ;  /* 0x00000018ff337819 */ /* 0x000fe20000011446 */
[----:B------:R-:W-:Y:S01]  /*5ad0*/  IMAD R17, R50, R48, R17 ;  /* 0x0000003032117224 */ /* 0x000fe200078e0211 */
[----:B------:R-:W-:Y:S01]  /*5ae0*/  I2IP.S8.S32.SAT R94, R13, R12, R94 ;  /* 0x0000000c0d5e7239 */ /* 0x000fe2000000145e */
[----:B------:R-:W-:Y:S01]  /*5af0*/  IMAD R0, R47, R20, RZ ;  /* 0x000000142f007224 */ /* 0x000fe200078e02ff */
[----:B------:R-:W-:Y:S01]  /*5b00*/  SHF.R.S32.HI R50, RZ, 0x18, R69 ;  /* 0x00000018ff327819 */ /* 0x000fe20000011445 */
[-C--:B------:R-:W-:Y:S01]  /*5b10*/  IMAD R18, R53, R48.reuse, R18 ;  /* 0x0000003035127224 */ /* 0x080fe200078e0212 */
[----:B------:R-:W-:Y:S01]  /*5b20*/  SHF.R.S32.HI R58, RZ, 0x18, R58 ;  /* 0x00000018ff3a7819 */ /* 0x000fe2000001143a */
[----:B------:R-:W-:Y:S01]  /*5b30*/  IMAD.MOV.U32 R49, RZ, RZ, R71 ;  /* 0x000000ffff317224 */ /* 0x000fe200078e0047 */
[----:B------:R-:W-:Y:S01]  /*5b40*/  SHF.R.S32.HI R53, RZ, 0x18, R60 ;  /* 0x00000018ff357819 */ /* 0x000fe2000001143c */
[----:B------:R-:W-:Y:S02]  /*5b50*/  IMAD R2, R47, R21, RZ ;  /* 0x000000152f027224 */ /* 0x000fe400078e02ff */
[----:B------:R-:W-:Y:S02]  /*5b60*/  IMAD R19, R55, R48, R19 ;  /* 0x0000003037137224 */ /* 0x000fe400078e0213 */
[----:B------:R-:W-:Y:S02]  /*5b70*/  IMAD R3, R47, R22, RZ ;  /* 0x000000162f037224 */ /* 0x000fe400078e02ff */
[----:B------:R-:W-:Y:S01]  /*5b80*/  IMAD R0, R49, R48, R0 ;  /* 0x0000003031007224 */ /* 0x000fe200078e0200 */
[----:B------:R-:W-:Y:S01]  /*5b90*/  I2IP.S8.S32.SAT R95, R19, R18, RZ ;  /* 0x00000012135f7239 */ /* 0x000fe200000014ff */
[----:B------:R-:W-:Y:S01]  /*5ba0*/  IMAD R23, R47, R23, RZ ;  /* 0x000000172f177224 */ /* 0x000fe200078e02ff */
[----:B------:R-:W-:Y:S01]  /*5bb0*/  MOV R49, R68 ;  /* 0x0000004400317202 */ /* 0x000fe20000000f00 */
[----:B------:R-:W-:Y:S01]  /*5bc0*/  IMAD R2, R51, R48, R2 ;  /* 0x0000003033027224 */ /* 0x000fe200078e0202 */
[----:B------:R-:W-:Y:S01]  /*5bd0*/  I2IP.S8.S32.SAT R95, R17, R16, R95 ;  /* 0x00000010115f7239 */ /* 0x000fe2000000145f */
[C---:B------:R-:W-:Y:S01]  /*5be0*/  IMAD R20, R47.reuse, R24, RZ ;  /* 0x000000182f147224 */ /* 0x040fe200078e02ff */
[----:B------:R-:W-:Y:S01]  /*5bf0*/  SHF.R.S32.HI R51, RZ, 0x18, R66 ;  /* 0x00000018ff337819 */ /* 0x000fe20000011442 */
[-C--:B------:R-:W-:Y:S01]  /*5c00*/  IMAD R3, R50, R48.reuse, R3 ;  /* 0x0000003032037224 */ /* 0x080fe200078e0203 */
[----:B------:R-:W-:Y:S01]  /*5c10*/  SHF.R.S32.HI R50, RZ, 0x18, R67 ;  /* 0x00000018ff327819 */ /* 0x000fe20000011443 */
[C---:B------:R-:W-:Y:S01]  /*5c20*/  IMAD R21, R47.reuse, R25, RZ ;  /* 0x000000192f157224 */ /* 0x040fe200078e02ff */
[----:B------:R1:W-:Y:S01]  /*5c30*/  STS.128 [R105+UR43+0x1200], R92 ;  /* 0x0012005c69007988 */ /* 0x0003e20008000c2b */
[----:B------:R-:W-:Y:S02]  /*5c40*/  IMAD R23, R56, R48, R23 ;  /* 0x0000003038177224 */ /* 0x000fe400078e0217 */
[----:B------:R-:W-:Y:S02]  /*5c50*/  IMAD R22, R47, R26, RZ ;  /* 0x0000001a2f167224 */ /* 0x000fe400078e02ff */
[-C--:B------:R-:W-:Y:S01]  /*5c60*/  IMAD R20, R49, R48.reuse, R20 ;  /* 0x0000003031147224 */ /* 0x080fe200078e0214 */
[----:B------:R-:W-:Y:S01]  /*5c70*/  I2IP.S8.S32.SAT R115, R23, R3, RZ ;  /* 0x0000000317737239 */ /* 0x000fe200000014ff */
[C---:B------:R-:W-:Y:S01]  /*5c80*/  IMAD R27, R47.reuse, R27, RZ ;  /* 0x0000001b2f1b7224 */ /* 0x040fe200078e02ff */
[----:B------:R-:W-:Y:S01]  /*5c90*/  MOV R49, R65 ;  /* 0x0000004100317202 */ /* 0x000fe20000000f00 */
[----:B------:R-:W-:Y:S01]  /*5ca0*/  IMAD R21, R50, R48, R21 ;  /* 0x0000003032157224 */ /* 0x000fe200078e0215 */
[----:B------:R-:W-:Y:S01]  /*5cb0*/  I2IP.S8.S32.SAT R116, R2, R0, R115 ;  /* 0x0000000002747239 */ /* 0x000fe20000001473 */
[----:B------:R-:W-:Y:S01]  /*5cc0*/  IMAD R24, R47, R28, RZ ;  /* 0x0000001c2f187224 */ /* 0x000fe200078e02ff */
[----:B------:R-:W-:Y:S01]  /*5cd0*/  SHF.R.S32.HI R50, RZ, 0x18, R64 ;  /* 0x00000018ff327819 */ /* 0x000fe20000011440 */
[----:B------:R-:W-:Y:S01]  /*5ce0*/  IMAD R22, R51, R48, R22 ;  /* 0x0000003033167224 */ /* 0x000fe200078e0216 */
[----:B------:R-:W-:Y:S01]  /*5cf0*/  MOV R51, R62 ;  /* 0x0000003e00337202 */ /* 0x000fe20000000f00 */
[-C--:B------:R-:W-:Y:S02]  /*5d00*/  IMAD R27, R57, R48.reuse, R27 ;  /* 0x00000030391b7224 */ /* 0x080fe400078e021b */
[----:B------:R-:W-:Y:S02]  /*5d10*/  IMAD R25, R47, R29, RZ ;  /* 0x0000001d2f197224 */ /* 0x000fe400078e02ff */
[----:B------:R-:W-:Y:S01]  /*5d20*/  IMAD R24, R49, R48, R24 ;  /* 0x0000003031187224 */ /* 0x000fe200078e0218 */
[----:B------:R-:W-:Y:S01]  /*5d30*/  SHF.R.S32.HI R49, RZ, 0x18, R63 ;  /* 0x00000018ff317819 */ /* 0x000fe2000001143f */
[----:B------:R-:W-:Y:S01]  /*5d40*/  IMAD R26, R47, R30, RZ ;  /* 0x0000001e2f1a7224 */ /* 0x000fe200078e02ff */
[----:B------:R-:W-:Y:S01]  /*5d50*/  I2IP.S8.S32.SAT R117, R27, R22, RZ ;  /* 0x000000161b757239 */ /* 0x000fe200000014ff */
[C---:B------:R-:W-:Y:S02]  /*5d60*/  IMAD R31, R47.reuse, R31, RZ ;  /* 0x0000001f2f1f7224 */ /* 0x040fe400078e02ff */
[----:B------:R-:W-:Y:S01]  /*5d70*/  IMAD R25, R50, R48, R25 ;  /* 0x0000003032197224 */ /* 0x000fe200078e0219 */
[----:B------:R-:W-:Y:S01]  /*5d80*/  SHF.R.S32.HI R50, RZ, 0x18, R61 ;  /* 0x00000018ff327819 */ /* 0x000fe2000001143d */
[----:B------:R-:W-:Y:S01]  /*5d90*/  IMAD R28, R47, R32, RZ ;  /* 0x000000202f1c7224 */ /* 0x000fe200078e02ff */
[----:B------:R-:W-:Y:S01]  /*5da0*/  I2IP.S8.S32.SAT R117, R21, R20, R117 ;  /* 0x0000001415757239 */ /* 0x000fe20000001475 */
[-C--:B------:R-:W-:Y:S02]  /*5db0*/  IMAD R26, R49, R48.reuse, R26 ;  /* 0x00000030311a7224 */ /* 0x080fe400078e021a */
[----:B------:R-:W-:Y:S02]  /*5dc0*/  IMAD R29, R47, R33, RZ ;  /* 0x000000212f1d7224 */ /* 0x000fe400078e02ff */
[-C--:B------:R-:W-:Y:S02]  /*5dd0*/  IMAD R31, R58, R48.reuse, R31 ;  /* 0x000000303a1f7224 */ /* 0x080fe400078e021f */
[----:B------:R-:W-:Y:S02]  /*5de0*/  IMAD R28, R51, R48, R28 ;  /* 0x00000030331c7224 */ /* 0x000fe400078e021c */
[----:B------:R-:W-:Y:S01]  /*5df0*/  IMAD R30, R47, R34, RZ ;  /* 0x000000222f1e7224 */ /* 0x000fe200078e02ff */
[----:B------:R-:W-:Y:S01]  /*5e00*/  I2IP.S8.S32.SAT R114, R31, R26, RZ ;  /* 0x0000001a1f727239 */ /* 0x000fe200000014ff */
[----:B------:R-:W-:Y:S02]  /*5e10*/  IMAD R29, R50, R48, R29 ;  /* 0x00000030321d7224 */ /* 0x000fe400078e021d */
[----:B------:R-:W-:Y:S01]  /*5e20*/  IMAD R35, R47, R35, RZ ;  /* 0x000000232f237224 */ /* 0x000fe200078e02ff */
[----:B------:R-:W-:Y:S01]  /*5e30*/  I2IP.S8.S32.SAT R118, R25, R24, R114 ;  /* 0x0000001819767239 */ /* 0x000fe20000001472 */
[-C--:B------:R-:W-:Y:S01]  /*5e40*/  IMAD R30, R53, R48.reuse, R30 ;  /* 0x00000030351e7224 */ /* 0x080fe200078e021e */
[----:B------:R-:W-:Y:S01]  /*5e50*/  IADD3 R114, PT, PT, R44, 0x1, RZ ;  /* 0x000000012c727810 */ /* 0x000fe20007ffe0ff */
[----:B------:R-:W-:Y:S05]  /*5e60*/  IMAD R35, R59, R48, R35 ;  /* 0x000000303b237224 */ /* 0x000fea00078e0223 */
[----:B------:R-:W-:Y:S04]  /*5e70*/  I2IP.S8.S32.SAT R120, R35, R30, RZ ;  /* 0x0000001e23787239 */ /* 0x000fe800000014ff */
[----:B------:R-:W-:Y:S05]  /*5e80*/  I2IP.S8.S32.SAT R119, R29, R28, R120 ;  /* 0x0000001c1d777239 */ /* 0x000fea0000001478 */
[----:B------:R1:W-:Y:S01]  /*5e90*/  STS.128 [R104+0x1010], R116 ;  /* 0x0010107468007388 */ /* 0x0003e20000000c00 */
[----:B------:R-:W-:Y:S01]  /*5ea0*/  @!PT LDS RZ, [RZ] ;  /* 0x00000000fffff984 */ /* 0x000fe20000000800 */
[----:B------:R-:W-:Y:S01]  /*5eb0*/  @!PT LDS RZ, [RZ] ;  /* 0x00000000fffff984 */ /* 0x000fe20000000800 */
[----:B------:R-:W-:Y:S01]  /*5ec0*/  @!PT LDS RZ, [RZ] ;  /* 0x00000000fffff984 */ /* 0x000fe20000000800 */
[----:B------:R-:W-:Y:S01]  /*5ed0*/  @!PT LDS RZ, [RZ] ;  /* 0x00000000fffff984 */ /* 0x000fe20000000800 */
[----:B------:R3:W-:Y:S07]  /*5ee0*/  MEMBAR.ALL.CTA ;  /* 0x0000000000007992 */ /* 0x0007ee0000008000 */
[----:B---3--:R-:W3:Y:S02]  /*5ef0*/  FENCE.VIEW.ASYNC.S ;  /* 0x00000000000073c6 */ /* 0x008ee40000000000 */
[----:B---3--:R-:W-:Y:S06]  /*5f00*/  BAR.SYNC.DEFER_BLOCKING 0x1, 0x80 ;  /* 0x0042000000007b1d */ /* 0x008fec0000010000 */
[----:B------:R-:W-:Y:S05]  /*5f10*/  @P0 BRA `(.L_x_93) ;  /* 0x0000000000340947 */ /* 0x000fea0003800000 */
[----:B------:R-:W-:Y:S01]  /*5f20*/  UIADD3 UR12, UPT, UPT, UR43, 0x1200, URZ ;  /* 0x000012002b0c7890 */ /* 0x000fe2000fffe0ff */
[----:B------:R-:W-:Y:S01]  /*5f30*/  R2UR UR9, R97 ;  /* 0x00000000610972ca */ /* 0x000fe200000e0000 */
[----:B------:R-:W-:Y:S01]  /*5f40*/  UIADD3 UR10, UP0, UPT, UR46, 0x680, URZ ;  /* 0x000006802e0a7890 */ /* 0x000fe2000ff1e0ff */
[----:B------:R-:W-:Y:S01]  /*5f50*/  R2UR UR8, R99 ;  /* 0x00000000630872ca */ /* 0x000fe200000e0000 */
[----:B------:R-:W-:Y:S02]  /*5f60*/  UMOV UR7, UR36 ;  /* 0x0000002400077c82 */ /* 0x000fe40008000000 */
[----:B------:R-:W-:Y:S01]  /*5f70*/  IMAD.U32 R111, RZ, RZ, UR12 ;  /* 0x0000000cff6f7e24 */ /* 0x000fe2000f8e00ff */
[----:B------:R-:W-:Y:S04]  /*5f80*/  UIADD3.X UR11, UPT, UPT, URZ, UR47, URZ, UP0, !UPT ;  /* 0x0000002fff0b7290 */ /* 0x000fe800087fe4ff */
[----:B------:R-:W-:Y:S03]  /*5f90*/  R2UR UR4, R111 ;  /* 0x000000006f0472ca */ /* 0x000fe600000e0000 */
[----:B------:R-:W-:Y:S02]  /*5fa0*/  USHF.L.U32 UR5, UR9, 0x6, URZ ;  /* 0x0000000609057899 */ /* 0x000fe400080006ff */
[----:B------:R-:W-:Y:S09]  /*5fb0*/  USHF.L.U32 UR6, UR8, 0x6, URZ ;  /* 0x0000000608067899 */ /* 0x000ff200080006ff */
[----:B------:R3:W-:Y:S01]  /*5fc0*/  UTMASTG.3D [UR4], [UR10] ;  /* 0x000000040a0073b5 */ /* 0x0007e20008010000 */
[----:B------:R0:W-:Y:S01]  /*5fd0*/  UTMACMDFLUSH ;  /* 0x00000000000079b7 */ /* 0x0001e20000000000 */
[----:B---3--:R-:W-:Y:S04]  /*5fe0*/  DEPBAR.LE SB0, 0x0 ;  /* 0x000080000000791a */ /* 0x008fe80000000000 */
.L_x_93:
[----:B------:R-:W-:Y:S05]  /*5ff0*/  BSYNC.RECONVERGENT B0 ;  /* 0x0000000000007941 */ /* 0x000fea0003800200 */
.L_x_92:
[----:B------:R-:W-:Y:S01]  /*6000*/  BAR.SYNC.DEFER_BLOCKING 0x1, 0x80 ;  /* 0x0042000000007b1d */ /* 0x000fe20000010000 */
[----:B------:R-:W-:Y:S01]  /*6010*/  ISETP.NE.AND P2, PT, R112, RZ, PT ;  /* 0x000000ff7000720c */ /* 0x000fe20003f45270 */
[----:B------:R-:W-:Y:S01]  /*6020*/  IMAD.IADD R97, R43, 0x1, R81 ;  /* 0x000000012b617824 */ /* 0x000fe200078e0251 */
[----:B------:R-:W-:Y:S01]  /*6030*/  ISETP.NE.AND P0, PT, R113, 0x2, PT ;  /* 0x000000027100780c */ /* 0x000fe20003f05270 */
[----:B------:R-:W-:Y:S01]  /*6040*/  IMAD.IADD R99, R45, 0x1, R96 ;  /* 0x000000012d637824 */ /* 0x000fe200078e0260 */
[----:B------:R-:W-:Y:S02]  /*6050*/  ISETP.NE.AND P1, PT, R114, 0x4, PT ;  /* 0x000000047200780c */ /* 0x000fe40003f25270 */
[----:B------:R-:W-:Y:S02]  /*6060*/  SEL R0, RZ, 0x1, P0 ;  /* 0x00000001ff007807 */ /* 0x000fe40000000000 */
[----:B------:R-:W-:Y:S02]  /*6070*/  SEL R3, RZ, 0x1, P1 ;  /* 0x00000001ff037807 */ /* 0x000fe40000800000 */
[----:B------:R-:W-:Y:S02]  /*6080*/  LOP3.LUT R109, R109, R0, RZ, 0x3c, !PT ;  /* 0x000000006d6d7212 */ /* 0x000fe400078e3cff */
[----:B------:R-:W-:Y:S02]  /*6090*/  LOP3.LUT R110, R110, R3, RZ, 0x3c, !PT ;  /* 0x000000036e6e7212 */ /* 0x000fe400078e3cff */
[----:B------:R-:W-:Y:S02]  /*60a0*/  @P2 R2UR UR36, R107 ;  /* 0x000000006b2422ca */ /* 0x000fe400000e0000 */
[----:B------:R-:W-:Y:S02]  /*60b0*/  SEL R113, R113, RZ, P0 ;  /* 0x000000ff71717207 */ /* 0x000fe40000000000 */
[----:B------:R-:W-:Y:S01]  /*60c0*/  SEL R44, R114, RZ, P1 ;  /* 0x000000ff722c7207 */ /* 0x000fe20000800000 */
[----:B------:R-:W-:Y:S10]  /*60d0*/  @P2 BRA `(.L_x_94) ;  /* 0xffffffe400682947 */ /* 0x000ff4000383ffff */
[----:B------:R-:W-:Y:S05]  /*60e0*/  EXIT ;  /* 0x000000000000794d */ /* 0x000fea0003800000 */
.L_x_19:
[----:B--2---:R2:W1:Y:S02]  /*60f0*/  SYNCS.PHASECHK.TRANS64.TRYWAIT P0, [R3+URZ+0xd0], R2 ;  /* 0x0000d002030075a7 */ /* 0x00446400080011ff */
[----:B-1----:R-:W-:Y:S05]  /*6100*/  @!P0 NANOSLEEP.SYNCS 0x989680 ;  /* 0x009896800000895d */ /* 0x002fea0003900000 */
[----:B------:R-:W1:Y:S02]  /*6110*/  @!P0 SYNCS.PHASECHK.TRANS64 P0, [R3+URZ+0xd0], R2 ;  /* 0x0000d002030085a7 */ /* 0x000e6400080010ff */
[----:B-1----:R-:W-:Y:S05]  /*6120*/  @!P0 BRA `(.L_x_19) ;  /* 0xfffffffc00f08947 */ /* 0x002fea000383ffff */
[----:B------:R-:W-:Y:S05]  /*6130*/  BRA `(.L_x_95) ;  /* 0xffffffb400107947 */ /* 0x000fea000383ffff */
.L_x_22:
[----:B-1----:R-:W-:-:S07]  /*6140*/  MOV R2, UR33 ;  /* 0x0000002100027c02 */ /* 0x002fce0008000f00 */
.L_x_96:
[----:B-1----:R1:W2:Y:S02]  /*6150*/  SYNCS.PHASECHK.TRANS64.TRYWAIT P0, [R2+URZ+0x20], R5 ;  /* 0x00002005020075a7 */ /* 0x0022a400080011ff */
[----:B--2---:R-:W-:Y:S05]  /*6160*/  @!P0 NANOSLEEP.SYNCS 0x989680 ;  /* 0x009896800000895d */ /* 0x004fea0003900000 */
[----:B------:R-:W2:Y:S02]  /*6170*/  @!P0 SYNCS.PHASECHK.TRANS64 P0, [R2+URZ+0x20], R5 ;  /* 0x00002005020085a7 */ /* 0x000ea400080010ff */
[----:B--2---:R-:W-:Y:S05]  /*6180*/  @!P0 BRA `(.L_x_96) ;  /* 0xfffffffc00f08947 */ /* 0x004fea000383ffff */
[----:B------:R-:W-:Y:S05]  /*6190*/  BRA `(.L_x_21) ;  /* 0xffffffb400607947 */ /* 0x000fea000383ffff */
.L_x_28:
[----:B-1----:R-:W-:-:S07]  /*61a0*/  MOV R2, UR17 ;  /* 0x0000001100027c02 */ /* 0x002fce0008000f00 */
.L_x_97:
[----:B-1----:R1:W2:Y:S02]  /*61b0*/  SYNCS.PHASECHK.TRANS64.TRYWAIT P0, [R2+URZ+0x20], R5 ;  /* 0x00002005020075a7 */ /* 0x0022a400080011ff */
[----:B--2---:R-:W-:Y:S05]  /*61c0*/  @!P0 NANOSLEEP.SYNCS 0x989680 ;  /* 0x009896800000895d */ /* 0x004fea0003900000 */
[----:B------:R-:W2:Y:S02]  /*61d0*/  @!P0 SYNCS.PHASECHK.TRANS64 P0, [R2+URZ+0x20], R5 ;  /* 0x00002005020085a7 */ /* 0x000ea400080010ff */
[----:B--2---:R-:W-:Y:S05]  /*61e0*/  @!P0 BRA `(.L_x_97) ;  /* 0xfffffffc00f08947 */ /* 0x004fea000383ffff */
[----:B------:R-:W-:Y:S05]  /*61f0*/  BRA `(.L_x_27) ;  /* 0xffffffb800047947 */ /* 0x000fea000383ffff */
.L_x_32:
[----:B-1----:R1:W2:Y:S02]  /*6200*/  SYNCS.PHASECHK.TRANS64.TRYWAIT P0, [R2+URZ+0x60], R3 ;  /* 0x00006003020075a7 */ /* 0x0022a400080011ff */
[----:B--2---:R-:W-:Y:S05]  /*6210*/  @!P0 NANOSLEEP.SYNCS 0x989680 ;  /* 0x009896800000895d */ /* 0x004fea0003900000 */
[----:B------:R-:W2:Y:S02]  /*6220*/  @!P0 SYNCS.PHASECHK.TRANS64 P0, [R2+URZ+0x60], R3 ;  /* 0x00006003020085a7 */ /* 0x000ea400080010ff */
[----:B--2---:R-:W-:Y:S05]  /*6230*/  @!P0 BRA `(.L_x_32) ;  /* 0xfffffffc00f08947 */ /* 0x004fea000383ffff */
[----:B------:R-:W-:Y:S05]  /*6240*/  BRA `(.L_x_98) ;  /* 0xffffffb800907947 */ /* 0x000fea000383ffff */
.L_x_36:
[----:B----4-:R-:W-:-:S07]  /*6250*/  MOV R0, UR5 ;  /* 0x0000000500007c02 */ /* 0x010fce0008000f00 */
.L_x_99:
[----:B-1----:R1:W2:Y:S02]  /*6260*/  SYNCS.PHASECHK.TRANS64.TRYWAIT P0, [R0+URZ], R3 ;  /* 0x00000003000075a7 */ /* 0x0022a400080011ff */
[----:B--2---:R-:W-:Y:S05]  /*6270*/  @!P0 NANOSLEEP.SYNCS 0x989680 ;  /* 0x009896800000895d */ /* 0x004fea0003900000 */
[----:B------:R-:W2:Y:S02]  /*6280*/  @!P0 SYNCS.PHASECHK.TRANS64 P0, [R0+URZ], R3 ;  /* 0x00000003000085a7 */ /* 0x000ea400080010ff */
[----:B--2---:R-:W-:Y:S05]  /*6290*/  @!P0 BRA `(.L_x_99) ;  /* 0xfffffffc00f08947 */ /* 0x004fea000383ffff */
[----:B------:R-:W-:Y:S05]  /*62a0*/  BRA `(.L_x_100) ;  /* 0xffffffc000007947 */ /* 0x000fea000383ffff */
.L_x_37:
[----:B----4-:R-:W-:-:S07]  /*62b0*/  MOV R0, UR5 ;  /* 0x0000000500007c02 */ /* 0x010fce0008000f00 */
.L_x_101:
[----:B-1----:R1:W2:Y:S02]  /*62c0*/  SYNCS.PHASECHK.TRANS64.TRYWAIT P0, [R0+URZ], R3 ;  /* 0x00000003000075a7 */ /* 0x0022a400080011ff */
[----:B--2---:R-:W-:Y:S05]  /*62d0*/  @!P0 NANOSLEEP.SYNCS 0x989680 ;  /* 0x009896800000895d */ /* 0x004fea0003900000 */
[----:B------:R-:W2:Y:S02]  /*62e0*/  @!P0 SYNCS.PHASECHK.TRANS64 P0, [R0+URZ], R3 ;  /* 0x00000003000085a7 */ /* 0x000ea400080010ff */
[----:B--2---:R-:W-:Y:S05]  /*62f0*/  @!P0 BRA `(.L_x_101) ;  /* 0xfffffffc00f08947 */ /* 0x004fea000383ffff */
[----:B------:R-:W-:Y:S05]  /*6300*/  BRA `(.L_x_102) ;  /* 0xffffffc0000c7947 */ /* 0x000fea000383ffff */
.L_x_38:
[----:B----4-:R-:W-:-:S07]  /*6310*/  MOV R0, UR5 ;  /* 0x0000000500007c02 */ /* 0x010fce0008000f00 */
.L_x_103:
[----:B-1----:R1:W2:Y:S02]  /*6320*/  SYNCS.PHASECHK.TRANS64.TRYWAIT P0, [R0+URZ], R3 ;  /* 0x00000003000075a7 */ /* 0x0022a400080011ff */
[----:B--2---:R-:W-:Y:S05]  /*6330*/  @!P0 NANOSLEEP.SYNCS 0x989680 ;  /* 0x009896800000895d */ /* 0x004fea0003900000 */
[----:B------:R-:W2:Y:S02]  /*6340*/  @!P0 SYNCS.PHASECHK.TRANS64 P0, [R0+URZ], R3 ;  /* 0x00000003000085a7 */ /* 0x000ea400080010ff */
[----:B--2---:R-:W-:Y:S05]  /*6350*/  @!P0 BRA `(.L_x_103) ;  /* 0xfffffffc00f08947 */ /* 0x004fea000383ffff */
[----:B------:R-:W-:Y:S05]  /*6360*/  BRA `(.L_x_104) ;  /* 0xffffffc000187947 */ /* 0x000fea000383ffff */
.L_x_41:
[----:B-1----:R1:W2:Y:S02]  /*6370*/  SYNCS.PHASECHK.TRANS64.TRYWAIT P0, [R0+URZ+0xc0], R5 ;  /* 0x0000c005000075a7 */ /* 0x0022a400080011ff */
[----:B--2---:R-:W-:Y:S05]  /*6380*/  @!P0 NANOSLEEP.SYNCS 0x989680 ;  /* 0x009896800000895d */ /* 0x004fea0003900000 */
[----:B------:R-:W2:Y:S02]  /*6390*/  @!P0 SYNCS.PHASECHK.TRANS64 P0, [R0+URZ+0xc0], R5 ;  /* 0x0000c005000085a7 */ /* 0x000ea400080010ff */
[----:B--2---:R-:W-:Y:S05]  /*63a0*/  @!P0 BRA `(.L_x_41) ;  /* 0xfffffffc00f08947 */ /* 0x004fea000383ffff */
[----:B------:R-:W-:Y:S05]  /*63b0*/  BRA `(.L_x_105) ;  /* 0xffffffc000747947 */ /* 0x000fea000383ffff */
.L_x_42:
[----:B------:R-:W-:-:S07]  /*63c0*/  MOV R0, UR5 ;  /* 0x0000000500007c02 */ /* 0x000fce0008000f00 */
.L_x_106:
[----:B-1----:R1:W2:Y:S02]  /*63d0*/  SYNCS.PHASECHK.TRANS64.TRYWAIT P0, [R0+URZ+0x70], R5 ;  /* 0x00007005000075a7 */ /* 0x0022a400080011ff */
[----:B--2---:R-:W-:Y:S05]  /*63e0*/  @!P0 NANOSLEEP.SYNCS 0x989680 ;  /* 0x009896800000895d */ /* 0x004fea0003900000 */
[----:B------:R-:W2:Y:S02]  /*63f0*/  @!P0 SYNCS.PHASECHK.TRANS64 P0, [R0+URZ+0x70], R5 ;  /* 0x00007005000085a7 */ /* 0x000ea400080010ff */
[----:B--2---:R-:W-:Y:S05]  /*6400*/  @!P0 BRA `(.L_x_106) ;  /* 0xfffffffc00f08947 */ /* 0x004fea000383ffff */
[----:B------:R-:W-:Y:S05]  /*6410*/  BRA `(.L_x_107) ;  /* 0xffffffc000847947 */ /* 0x000fea000383ffff */
.L_x_43:
[----:B-1----:R1:W2:Y:S02]  /*6420*/  SYNCS.PHASECHK.TRANS64.TRYWAIT P1, [R0+URZ+0x60], R5 ;  /* 0x00006005000075a7 */ /* 0x0022a400080211ff */
[----:B--2---:R-:W-:Y:S05]  /*6430*/  @!P1 NANOSLEEP.SYNCS 0x989680 ;  /* 0x009896800000995d */ /* 0x004fea0003900000 */
[----:B------:R-:W2:Y:S02]  /*6440*/  @!P1 SYNCS.PHASECHK.TRANS64 P1, [R0+URZ+0x60], R5 ;  /* 0x00006005000095a7 */ /* 0x000ea400080210ff */
[----:B--2---:R-:W-:Y:S05]  /*6450*/  @!P1 BRA `(.L_x_43) ;  /* 0xfffffffc00f09947 */ /* 0x004fea000383ffff */
[----:B------:R-:W-:Y:S05]  /*6460*/  BRA `(.L_x_108) ;  /* 0xffffffc000b47947 */ /* 0x000fea000383ffff */
.L_x_46:
[----:B------:R-:W-:-:S07]  /*6470*/  MOV R0, UR5 ;  /* 0x0000000500007c02 */ /* 0x000fce0008000f00 */
.L_x_109:
[----:B-1----:R1:W2:Y:S02]  /*6480*/  SYNCS.PHASECHK.TRANS64.TRYWAIT P0, [R0+URZ+0x70], R3 ;  /* 0x00007003000075a7 */ /* 0x0022a400080011ff */
[----:B--2---:R-:W-:Y:S05]  /*6490*/  @!P0 NANOSLEEP.SYNCS 0x989680 ;  /* 0x009896800000895d */ /* 0x004fea0003900000 */
[----:B------:R-:W2:Y:S02]  /*64a0*/  @!P0 SYNCS.PHASECHK.TRANS64 P0, [R0+URZ+0x70], R3 ;  /* 0x00007003000085a7 */ /* 0x000ea400080010ff */
[----:B--2---:R-:W-:Y:S05]  /*64b0*/  @!P0 BRA `(.L_x_109) ;  /* 0xfffffffc00f08947 */ /* 0x004fea000383ffff */
[----:B------:R-:W-:Y:S05]  /*64c0*/  BRA `(.L_x_45) ;  /* 0xffffffc400087947 */ /* 0x000fea000383ffff */
.L_x_53:
[----:B-1----:R1:W2:Y:S02]  /*64d0*/  SYNCS.PHASECHK.TRANS64.TRYWAIT P1, [R0+URZ+0x60], R5 ;  /* 0x00006005000075a7 */ /* 0x0022a400080211ff */
[----:B--2---:R-:W-:Y:S05]  /*64e0*/  @!P1 NANOSLEEP.SYNCS 0x989680 ;  /* 0x009896800000995d */ /* 0x004fea0003900000 */
[----:B------:R-:W2:Y:S02]  /*64f0*/  @!P1 SYNCS.PHASECHK.TRANS64 P1, [R0+URZ+0x60], R5 ;  /* 0x00006005000095a7 */ /* 0x000ea400080210ff */
[----:B--2---:R-:W-:Y:S05]  /*6500*/  @!P1 BRA `(.L_x_53) ;  /* 0xfffffffc00f09947 */ /* 0x004fea000383ffff */
[----:B------:R-:W-:Y:S05]  /*6510*/  BRA `(.L_x_110) ;  /* 0xffffffc800687947 */ /* 0x000fea000383ffff */
.L_x_54:
[----:B------:R-:W-:-:S07]  /*6520*/  MOV R3, UR8 ;  /* 0x0000000800037c02 */ /* 0x000fce0008000f00 */
.L_x_111:
[----:B-1----:R1:W2:Y:S02]  /*6530*/  SYNCS.PHASECHK.TRANS64.TRYWAIT P0, [R3+URZ+0xa0], R0 ;  /* 0x0000a000030075a7 */ /* 0x0022a400080011ff */
[----:B--2---:R-:W-:Y:S05]  /*6540*/  @!P0 NANOSLEEP.SYNCS 0x989680 ;  /* 0x009896800000895d */ /* 0x004fea0003900000 */
[----:B------:R-:W2:Y:S02]  /*6550*/  @!P0 SYNCS.PHASECHK.TRANS64 P0, [R3+URZ+0xa0], R0 ;  /* 0x0000a000030085a7 */ /* 0x000ea400080010ff */
[----:B--2---:R-:W-:Y:S05]  /*6560*/  @!P0 BRA `(.L_x_111) ;  /* 0xfffffffc00f08947 */ /* 0x004fea000383ffff */
[----:B------:R-:W-:Y:S05]  /*6570*/  BRA `(.L_x_112) ;  /* 0xffffffc800b87947 */ /* 0x000fea000383ffff */
.L_x_57:
[----:B------:R-:W-:Y:S07]  /*6580*/  MOV R0, UR7 ;  /* 0x0000000700007c02 */ /* 0x000fee0008000f00 */
.L_x_113:
[----:B-1----:R1:W2:Y:S02]  /*6590*/  SYNCS.PHASECHK.TRANS64.TRYWAIT P0, [R0+URZ], R3 ;  /* 0x00000003000075a7 */ /* 0x0022a400080011ff */
[----:B--2---:R-:W-:Y:S05]  /*65a0*/  @!P0 NANOSLEEP.SYNCS 0x989680 ;  /* 0x009896800000895d */ /* 0x004fea0003900000 */
[----:B------:R-:W2:Y:S02]  /*65b0*/  @!P0 SYNCS.PHASECHK.TRANS64 P0, [R0+URZ], R3 ;  /* 0x00000003000085a7 */ /* 0x000ea400080010ff */
[----:B--2---:R-:W-:Y:S05]  /*65c0*/  @!P0 BRA `(.L_x_113) ;  /* 0xfffffffc00f08947 */ /* 0x004fea000383ffff */
[----:B------:R-:W-:Y:S05]  /*65d0*/  BRA `(.L_x_56) ;  /* 0xffffffc800d47947 */ /* 0x000fea000383ffff */
.L_x_60:
[----:B------:R-:W-:-:S07]  /*65e0*/  MOV R0, UR5 ;  /* 0x0000000500007c02 */ /* 0x000fce0008000f00 */
.L_x_114:
[----:B--2---:R2:W3:Y:S02]  /*65f0*/  SYNCS.PHASECHK.TRANS64.TRYWAIT P0, [R0+URZ], R3 ;  /* 0x00000003000075a7 */ /* 0x0044e400080011ff */
[----:B---3--:R-:W-:Y:S05]  /*6600*/  @!P0 NANOSLEEP.SYNCS 0x989680 ;  /* 0x009896800000895d */ /* 0x008fea0003900000 */
[----:B------:R-:W3:Y:S02]  /*6610*/  @!P0 SYNCS.PHASECHK.TRANS64 P0, [R0+URZ], R3 ;  /* 0x00000003000085a7 */ /* 0x000ee400080010ff */
[----:B---3--:R-:W-:Y:S05]  /*6620*/  @!P0 BRA `(.L_x_114) ;  /* 0xfffffffc00f08947 */ /* 0x008fea000383ffff */
[----:B------:R-:W-:Y:S05]  /*6630*/  BRA `(.L_x_115) ;  /* 0xffffffcc00887947 */ /* 0x000fea000383ffff */
.L_x_61:
[----:B------:R-:W-:-:S07]  /*6640*/  MOV R0, UR5 ;  /* 0x0000000500007c02 */ /* 0x000fce0008000f00 */
.L_x_116:
[----:B-1----:R1:W2:Y:S02]  /*6650*/  SYNCS.PHASECHK.TRANS64.TRYWAIT P0, [R0+URZ], R3 ;  /* 0x00000003000075a7 */ /* 0x0022a400080011ff */
[----:B--2---:R-:W-:Y:S05]  /*6660*/  @!P0 NANOSLEEP.SYNCS 0x989680 ;  /* 0x009896800000895d */ /* 0x004fea0003900000 */
[----:B------:R-:W2:Y:S02]  /*6670*/  @!P0 SYNCS.PHASECHK.TRANS64 P0, [R0+URZ], R3 ;  /* 0x00000003000085a7 */ /* 0x000ea400080010ff */
[----:B--2---:R-:W-:Y:S05]  /*6680*/  @!P0 BRA `(.L_x_116) ;  /* 0xfffffffc00f08947 */ /* 0x004fea000383ffff */
[----:B------:R-:W-:Y:S05]  /*6690*/  BRA `(.L_x_117) ;  /* 0xffffffcc00947947 */ /* 0x000fea000383ffff */
.L_x_62:
[----:B------:R-:W-:-:S07]  /*66a0*/  MOV R0, UR5 ;  /* 0x0000000500007c02 */ /* 0x000fce0008000f00 */
.L_x_118:
[----:B-1----:R1:W2:Y:S02]  /*66b0*/  SYNCS.PHASECHK.TRANS64.TRYWAIT P0, [R0+URZ], R3 ;  /* 0x00000003000075a7 */ /* 0x0022a400080011ff */
[----:B--2---:R-:W-:Y:S05]  /*66c0*/  @!P0 NANOSLEEP.SYNCS 0x989680 ;  /* 0x009896800000895d */ /* 0x004fea0003900000 */
[----:B------:R-:W2:Y:S02]  /*66d0*/  @!P0 SYNCS.PHASECHK.TRANS64 P0, [R0+URZ], R3 ;  /* 0x00000003000085a7 */ /* 0x000ea400080010ff */
[----:B--2---:R-:W-:Y:S05]  /*66e0*/  @!P0 BRA `(.L_x_118) ;  /* 0xfffffffc00f08947 */ /* 0x004fea000383ffff */
[----:B------:R-:W-:Y:S05]  /*66f0*/  BRA `(.L_x_119) ;  /* 0xffffffcc00a07947 */ /* 0x000fea000383ffff */
.L_x_63:
[----:B------:R-:W-:-:S07]  /*6700*/  MOV R0, UR7 ;  /* 0x0000000700007c02 */ /* 0x000fce0008000f00 */
.L_x_120:
[----:B-1----:R1:W2:Y:S02]  /*6710*/  SYNCS.PHASECHK.TRANS64.TRYWAIT P0, [R0+URZ], R3 ;  /* 0x00000003000075a7 */ /* 0x0022a400080011ff */
[----:B--2---:R-:W-:Y:S05]  /*6720*/  @!P0 NANOSLEEP.SYNCS 0x989680 ;  /* 0x009896800000895d */ /* 0x004fea0003900000 */
[----:B------:R-:W2:Y:S02]  /*6730*/  @!P0 SYNCS.PHASECHK.TRANS64 P0, [R0+URZ], R3 ;  /* 0x00000003000085a7 */ /* 0x000ea400080010ff */
[----:B--2---:R-:W-:Y:S05]  /*6740*/  @!P0 BRA `(.L_x_120) ;  /* 0xfffffffc00f08947 */ /* 0x004fea000383ffff */
[----:B------:R-:W-:Y:S05]  /*6750*/  BRA `(.L_x_121) ;  /* 0xffffffcc00ac7947 */ /* 0x000fea000383ffff */
.L_x_68:
[----:B---3--:R3:W1:Y:S02]  /*6760*/  SYNCS.PHASECHK.TRANS64.TRYWAIT P0, [R0+URZ+0x60], R3 ;  /* 0x00006003000075a7 */ /* 0x00866400080011ff */
[----:B-1----:R-:W-:Y:S05]  /*6770*/  @!P0 NANOSLEEP.SYNCS 0x989680 ;  /* 0x009896800000895d */ /* 0x002fea0003900000 */
[----:B------:R-:W1:Y:S02]  /*6780*/  @!P0 SYNCS.PHASECHK.TRANS64 P0, [R0+URZ+0x60], R3 ;  /* 0x00006003000085a7 */ /* 0x000e6400080010ff */
[----:B-1----:R-:W-:Y:S05]  /*6790*/  @!P0 BRA `(.L_x_68) ;  /* 0xfffffffc00f08947 */ /* 0x002fea000383ffff */
[----:B------:R-:W-:Y:S05]  /*67a0*/  BRA `(.L_x_122) ;  /* 0xffffffd000a87947 */ /* 0x000fea000383ffff */
.L_x_71:
[----:B------:R-:W-:Y:S07]  /*67b0*/  MOV R0, UR6 ;  /* 0x0000000600007c02 */ /* 0x000fee0008000f00 */
.L_x_123:
[----:B-1----:R1:W3:Y:S02]  /*67c0*/  SYNCS.PHASECHK.TRANS64.TRYWAIT P0, [R0+URZ+0x58], R3 ;  /* 0x00005803000075a7 */ /* 0x0022e400080011ff */
[----:B---3--:R-:W-:Y:S05]  /*67d0*/  @!P0 NANOSLEEP.SYNCS 0x989680 ;  /* 0x009896800000895d */ /* 0x008fea0003900000 */
[----:B------:R-:W3:Y:S02]  /*67e0*/  @!P0 SYNCS.PHASECHK.TRANS64 P0, [R0+URZ+0x58], R3 ;  /* 0x00005803000085a7 */ /* 0x000ee400080010ff */
[----:B---3--:R-:W-:Y:S05]  /*67f0*/  @!P0 BRA `(.L_x_123) ;  /* 0xfffffffc00f08947 */ /* 0x008fea000383ffff */
[----:B------:R-:W-:Y:S05]  /*6800*/  BRA `(.L_x_70) ;  /* 0xffffffd400947947 */ /* 0x000fea000383ffff */
.L_x_74:
[----:B------:R-:W-:Y:S07]  /*6810*/  MOV R3, UR6 ;  /* 0x0000000600037c02 */ /* 0x000fee0008000f00 */
.L_x_124:
[----:B-1----:R1:W2:Y:S02]  /*6820*/  SYNCS.PHASECHK.TRANS64.TRYWAIT P2, [R3+URZ+0x48], R26 ;  /* 0x0000481a030075a7 */ /* 0x0022a400080411ff */
[----:B--2---:R-:W-:Y:S05]  /*6830*/  @!P2 NANOSLEEP.SYNCS 0x989680 ;  /* 0x009896800000a95d */ /* 0x004fea0003900000 */
[----:B------:R-:W2:Y:S02]  /*6840*/  @!P2 SYNCS.PHASECHK.TRANS64 P2, [R3+URZ+0x48], R26 ;  /* 0x0000481a0300a5a7 */ /* 0x000ea400080410ff */
[----:B--2---:R-:W-:Y:S05]  /*6850*/  @!P2 BRA `(.L_x_124) ;  /* 0xfffffffc00f0a947 */ /* 0x004fea000383ffff */
[----:B------:R-:W-:Y:S05]  /*6860*/  BRA `(.L_x_125) ;  /* 0xffffffd800287947 */ /* 0x000fea000383ffff */
.L_x_77:
[----:B--2---:R2:W1:Y:S02]  /*6870*/  SYNCS.PHASECHK.TRANS64.TRYWAIT P0, [R0+URZ+0x60], R3 ;  /* 0x00006003000075a7 */ /* 0x00446400080011ff */
[----:B-1----:R-:W-:Y:S05]  /*6880*/  @!P0 NANOSLEEP.SYNCS 0x989680 ;  /* 0x009896800000895d */ /* 0x002fea0003900000 */
[----:B------:R-:W1:Y:S02]  /*6890*/  @!P0 SYNCS.PHASECHK.TRANS64 P0, [R0+URZ+0x60], R3 ;  /* 0x00006003000085a7 */ /* 0x000e6400080010ff */
[----:B-1----:R-:W-:Y:S05]  /*68a0*/  @!P0 BRA `(.L_x_77) ;  /* 0xfffffffc00f08947 */ /* 0x002fea000383ffff */
[----:B------:R-:W-:Y:S05]  /*68b0*/  BRA `(.L_x_126) ;  /* 0xffffffdc00847947 */ /* 0x000fea000383ffff */
.L_x_88:
[----:B-1----:R-:W-:Y:S04]  /*68c0*/  MOV R0, UR43 ;  /* 0x0000002b00007c02 */ /* 0x002fe80008000f00 */
[----:B------:R1:W2:Y:S03]  /*68d0*/  SYNCS.PHASECHK.TRANS64.TRYWAIT P1, [R0+URZ+0x40], R3 ;  /* 0x00004003000075a7 */ /* 0x0002a600080211ff */
[----:B--2---:R-:W-:Y:S05]  /*68e0*/  @!P1 NANOSLEEP.SYNCS 0x989680 ;  /* 0x009896800000995d */ /* 0x004fea0003900000 */
[----:B------:R-:W2:Y:S02]  /*68f0*/  @!P1 SYNCS.PHASECHK.TRANS64 P1, [R0+URZ+0x40], R3 ;  /* 0x00004003000095a7 */ /* 0x000ea400080210ff */
[----:B--2---:R-:W-:Y:S05]  /*6900*/  @!P1 BRA `(.L_x_88) ;  /* 0xfffffffc00ec9947 */ /* 0x004fea000383ffff */
[----:B------:R-:W-:Y:S05]  /*6910*/  BRA `(.L_x_87) ;  /* 0xffffffe800787947 */ /* 0x000fea000383ffff */
.L_x_90:
[----:B-1----:R1:W4:Y:S02]  /*6920*/  SYNCS.PHASECHK.TRANS64.TRYWAIT P1, [R92+URZ+0x80], R7 ;  /* 0x000080075c0075a7 */ /* 0x00232400080211ff */
[----:B----4-:R-:W-:Y:S05]  /*6930*/  @!P1 NANOSLEEP.SYNCS 0x989680 ;  /* 0x009896800000995d */ /* 0x010fea0003900000 */
[----:B------:R-:W4:Y:S02]  /*6940*/  @!P1 SYNCS.PHASECHK.TRANS64 P1, [R92+URZ+0x80], R7 ;  /* 0x000080075c0095a7 */ /* 0x000f2400080210ff */
[----:B----4-:R-:W-:Y:S05]  /*6950*/  @!P1 BRA `(.L_x_90) ;  /* 0xfffffffc00f09947 */ /* 0x010fea000383ffff */
[----:B------:R-:W-:Y:S05]  /*6960*/  BRA `(.L_x_89) ;  /* 0xffffffe800b47947 */ /* 0x000fea000383ffff */
        .weak           $__internal_0_$__cuda_sm10x_tcgen05_guardrail_trap_col_being_dealloced_not_returned_by_alloc
        .type           $__internal_0_$__cuda_sm10x_tcgen05_guardrail_trap_col_being_dealloced_not_returned_by_alloc,@function
        .size           $__internal_0_$__cuda_sm10x_tcgen05_guardrail_trap_col_being_dealloced_not_returned_by_alloc,($__internal_1_$__cuda_sm10x_tcgen05_guardrail_trap_phase_invalid_during_alloc - $__internal_0_$__cuda_sm10x_tcgen05_guardrail_trap_col_being_dealloced_not_returned_by_alloc)
$__internal_0_$__cuda_sm10x_tcgen05_guardrail_trap_col_being_dealloced_not_returned_by_alloc:
[----:B------:R-:W-:Y:S05]  /*6970*/  BPT.TRAP 0x1 ;  /* 0x000000040000795c */ /* 0x000fea0000300000 */
[----:B------:R-:W-:-:S04]  /*6980*/  HFMA2 R3, -RZ, RZ, 0, 0 ;  /* 0x00000000ff037431 */ /* 0x000fc800000001ff */
[----:B------:R-:W-:Y:S05]  /*6990*/  RET.REL.NODEC R2 `(_ZN7cutlass13device_kernelINS_4gemm6kernel13GemmUniversalIN4cute5tupleIJiiiiEEENS1_10collective13CollectiveMmaINS1_35MainloopSm100TmaUmmaWarpSpecializedILi4ELi2ELi4ENS5_IJNS4_1CILi1EEESB_SB_EEEEENS5_IJNSA_ILi64EEESE_SE_EEEaNS5_IJlSB_lEEEaSG_NS4_8TiledMMAINS4_8MMA_AtomIJNS4_15SM100_MMA_S8_SSIaaiLi64ELi64ELNS4_4UMMA5MajorE0ELSL_0ELNSK_8SaturateE0EEEEEENS4_6LayoutISC_NS5_IJNSA_ILi0EEESQ_SQ_EEEEENS5_IJNS4_10UnderscoreEST_ST_EEEEENS4_13SM90_TMA_LOADENS4_14ComposedLayoutINS4_7SwizzleILi2ELi4ELi3EEENS4_18smem_ptr_flag_bitsILi8EEENSP_INS5_IJNSA_ILi8EEESE_EEENS5_IJSE_SB_EEEEEEEvNS4_8identityESW_S16_vS17_EENS_8epilogue10collective18CollectiveEpilogueINS19_23Sm100TmaWarpSpecializedILi1ELi1ELi32ELb0ELb0EEEJSF_NS5_IJNSP_ISE_SB_EES1E_EEEaSG_aSG_NS19_6fusion15FusionCallbacksIS1D_NS1G_17LinearCombinationIaiaiLNS_15FloatRoundStyleE2EEESF_S1F_JEEENS4_5SM1004TMEM4LOAD26SM100_TMEM_LOAD_16dp32b32xESW_S16_NS4_39AutoVectorizingCopyWithAssumedAlignmentILi128EEENS4_14SM90_TMA_STOREES16_S1R_S1R_EEEvvEEEEvNT_6ParamsE) ;  /* 0xffffff9402987950 */ /* 0x000fea0003c3ffff */
        .weak           $__internal_1_$__cuda_sm10x_tcgen05_guardrail_trap_phase_invalid_during_alloc
        .type           $__internal_1_$__cuda_sm10x_tcgen05_guardrail_trap_phase_invalid_during_alloc,@function
        .size           $__internal_1_$__cuda_sm10x_tcgen05_guardrail_trap_phase_invalid_during_alloc,($__internal_2_$__cuda_sm10x_tcgen05_guardrail_trap_unallocated_columns_being_dealloced - $__internal_1_$__cuda_sm10x_tcgen05_guardrail_trap_phase_invalid_during_alloc)
$__internal_1_$__cuda_sm10x_tcgen05_guardrail_trap_phase_invalid_during_alloc:
[----:B------:R-:W-:Y:S05]  /*69a0*/  BPT.TRAP 0x1 ;  /* 0x000000040000795c */ /* 0x000fea0000300000 */
[----:B------:R-:W-:-:S04]  /*69b0*/  MOV R3, 0x0 ;  /* 0x0000000000037802 */ /* 0x000fc80000000f00 */
[----:B------:R-:W-:Y:S05]  /*69c0*/  RET.REL.NODEC R2 `(_ZN7cutlass13device_kernelINS_4gemm6kernel13GemmUniversalIN4cute5tupleIJiiiiEEENS1_10collective13CollectiveMmaINS1_35MainloopSm100TmaUmmaWarpSpecializedILi4ELi2ELi4ENS5_IJNS4_1CILi1EEESB_SB_EEEEENS5_IJNSA_ILi64EEESE_SE_EEEaNS5_IJlSB_lEEEaSG_NS4_8TiledMMAINS4_8MMA_AtomIJNS4_15SM100_MMA_S8_SSIaaiLi64ELi64ELNS4_4UMMA5MajorE0ELSL_0ELNSK_8SaturateE0EEEEEENS4_6LayoutISC_NS5_IJNSA_ILi0EEESQ_SQ_EEEEENS5_IJNS4_10UnderscoreEST_ST_EEEEENS4_13SM90_TMA_LOADENS4_14ComposedLayoutINS4_7SwizzleILi2ELi4ELi3EEENS4_18smem_ptr_flag_bitsILi8EEENSP_INS5_IJNSA_ILi8EEESE_EEENS5_IJSE_SB_EEEEEEEvNS4_8identityESW_S16_vS17_EENS_8epilogue10collective18CollectiveEpilogueINS19_23Sm100TmaWarpSpecializedILi1ELi1ELi32ELb0ELb0EEEJSF_NS5_IJNSP_ISE_SB_EES1E_EEEaSG_aSG_NS19_6fusion15FusionCallbacksIS1D_NS1G_17LinearCombinationIaiaiLNS_15FloatRoundStyleE2EEESF_S1F_JEEENS4_5SM1004TMEM4LOAD26SM100_TMEM_LOAD_16dp32b32xESW_S16_NS4_39AutoVectorizingCopyWithAssumedAlignmentILi128EEENS4_14SM90_TMA_STOREES16_S1R_S1R_EEEvvEEEEvNT_6ParamsE) ;  /* 0xffffff94028c7950 */ /* 0x000fea0003c3ffff */
        .weak           $__internal_2_$__cuda_sm10x_tcgen05_guardrail_trap_unallocated_columns_being_dealloced
        .type           $__internal_2_$__cuda_sm10x_tcgen05_guardrail_trap_unallocated_columns_being_dealloced,@function
        .size           $__internal_2_$__cuda_sm10x_tcgen05_guardrail_trap_unallocated_columns_being_dealloced,(.L_x_128 - $__internal_2_$__cuda_sm10x_tcgen05_guardrail_trap_unallocated_columns_being_dealloced)
$__internal_2_$__cuda_sm10x_tcgen05_guardrail_trap_unallocated_columns_being_dealloced:
[----:B------:R-:W-:Y:S05]  /*69d0*/  BPT.TRAP 0x1 ;  /* 0x000000040000795c */ /* 0x000fea0000300000 */
[----:B------:R-:W-:-:S04]  /*69e0*/  HFMA2 R3, -RZ, RZ, 0, 0 ;  /* 0x00000000ff037431 */ /* 0x000fc800000001ff */
[----:B------:R-:W-:Y:S05]  /*69f0*/  RET.REL.NODEC R2 `(_ZN7cutlass13device_kernelINS_4gemm6kernel13GemmUniversalIN4cute5tupleIJiiiiEEENS1_10collective13CollectiveMmaINS1_35MainloopSm100TmaUmmaWarpSpecializedILi4ELi2ELi4ENS5_IJNS4_1CILi1EEESB_SB_EEEEENS5_IJNSA_ILi64EEESE_SE_EEEaNS5_IJlSB_lEEEaSG_NS4_8TiledMMAINS4_8MMA_AtomIJNS4_15SM100_MMA_S8_SSIaaiLi64ELi64ELNS4_4UMMA5MajorE0ELSL_0ELNSK_8SaturateE0EEEEEENS4_6LayoutISC_NS5_IJNSA_ILi0EEESQ_SQ_EEEEENS5_IJNS4_10UnderscoreEST_ST_EEEEENS4_13SM90_TMA_LOADENS4_14ComposedLayoutINS4_7SwizzleILi2ELi4ELi3EEENS4_18smem_ptr_flag_bitsILi8EEENSP_INS5_IJNSA_ILi8EEESE_EEENS5_IJSE_SB_EEEEEEEvNS4_8identityESW_S16_vS17_EENS_8epilogue10collective18CollectiveEpilogueINS19_23Sm100TmaWarpSpecializedILi1ELi1ELi32ELb0ELb0EEEJSF_NS5_IJNSP_ISE_SB_EES1E_EEEaSG_aSG_NS19_6fusion15FusionCallbacksIS1D_NS1G_17LinearCombinationIaiaiLNS_15FloatRoundStyleE2EEESF_S1F_JEEENS4_5SM1004TMEM4LOAD26SM100_TMEM_LOAD_16dp32b32xESW_S16_NS4_39AutoVectorizingCopyWithAssumedAlignmentILi128EEENS4_14SM90_TMA_STOREES16_S1R_S1R_EEEvvEEEEvNT_6ParamsE) ;  /* 0xffffff9402807950 */ /* 0x000fea0003c3ffff */
.L_x_127:
[----:B------:R-:W-:-:S00]  /*6a00*/  BRA `(.L_x_127) ;  /* 0xfffffffc00fc7947 */ /* 0x000fc0000383ffff */
[----:B------:R-:W-:-:S00]  /*6a10*/  NOP ;  /* 0x0000000000007918 */ /* 0x000fc00000000000 */
        /* <DEDUP_REMOVED lines=14> */
.L_x_128:


//--------------------- .nv.global.init           --------------------------
	.section	.nv.global.init,"aw",@progbits
.nv.global.init:
	.type		$str$27,@object
	.size		$str$27,($str$28 - $str$27)
$str$27:
        /*0000*/ 	.byte	0x28, 0x61, 0x64, 0x64, 0x72, 0x65, 0x73, 0x73, 0x20, 0x26, 0x20, 0x6d, 0x61, 0x73, 0x6b, 0x29
        /*0010*/ 	.byte	0x20, 0x3d, 0x3d, 0x20, 0x30, 0x00
	.type		$str$28,@object
	.size		$str$28,($str$26 - $str$28)
$str$28:
        /*0016*/ 	.byte	0x2f, 0x74, 0x6d, 0x70, 0x2f, 0x63, 0x75, 0x74, 0x6c, 0x61, 0x73, 0x73, 0x5f, 0x73, 0x77, 0x65
        /*0026*/ 	.byte	0x65, 0x70, 0x5f, 0x73, 0x72, 0x63, 0x2f, 0x69, 0x6e, 0x63, 0x6c, 0x75, 0x64, 0x65, 0x2f, 0x63
        /*0036*/ 	.byte	0x75, 0x74, 0x65, 0x2f, 0x70, 0x6f, 0x69, 0x6e, 0x74, 0x65, 0x72, 0x5f, 0x66, 0x6c, 0x61, 0x67
        /*0046*/ 	.byte	0x67, 0x65, 0x64, 0x2e, 0x68, 0x70, 0x70, 0x00
	.type		$str$26,@object
	.size		$str$26,($str$25 - $str$26)
$str$26:
        /*004e*/ 	.byte	0x2f, 0x74, 0x6d, 0x70, 0x2f, 0x63, 0x75, 0x74, 0x6c, 0x61, 0x73, 0x73, 0x5f, 0x73, 0x77, 0x65
        /*005e*/ 	.byte	0x65, 0x70, 0x5f, 0x73, 0x72, 0x63, 0x2f, 0x69, 0x6e, 0x63, 0x6c, 0x75, 0x64, 0x65, 0x2f, 0x63
        /*006e*/ 	.byte	0x75, 0x74, 0x65, 0x2f, 0x61, 0x74, 0x6f, 0x6d, 0x2f, 0x63, 0x6f, 0x70, 0x79, 0x5f, 0x74, 0x72
        /*007e*/ 	.byte	0x61, 0x69, 0x74, 0x73, 0x5f, 0x73, 0x6d, 0x31, 0x30, 0x30, 0x2e, 0x68, 0x70, 0x70, 0x00
	.type		$str$25,@object
	.size		$str$25,(__unnamed_1 - $str$25)
$str$25:
        /*008d*/ 	.byte	0x28, 0x28, 0x75, 0x69, 0x6e, 0x74, 0x33, 0x32, 0x5f, 0x74, 0x28, 0x74, 0x68, 0x72, 0x65, 0x61
        /*009d*/ 	.byte	0x64, 0x49, 0x64, 0x78, 0x2e, 0x78, 0x29, 0x20, 0x2f, 0x20, 0x33, 0x32, 0x29, 0x20, 0x25, 0x20
        /*00ad*/ 	.byte	0x34, 0x29, 0x20, 0x3d, 0x3d, 0x20, 0x28, 0x28, 0x28, 0x74, 0x6d, 0x65, 0x6d, 0x5f, 0x61, 0x64
        /*00bd*/ 	.byte	0x64, 0x72, 0x20, 0x3e, 0x3e, 0x20, 0x31, 0x36, 0x29, 0x20, 0x2f, 0x20, 0x33, 0x32, 0x29, 0x20
        /*00cd*/ 	.byte	0x25, 0x20, 0x34, 0x29, 0x00
	.type		__unnamed_1,@object
	.size		__unnamed_1,(__unnamed_2 - __unnamed_1)
__unnamed_1:
        /*00d2*/ 	.byte	0x61, 0x75, 0x74, 0x6f, 0x20, 0x63, 0x75, 0x74, 0x65, 0x3a, 0x3a, 0x61, 0x73, 0x5f, 0x70, 0x6f
        /* <DEDUP_REMOVED lines=24> */
        /*0262*/ 	.byte	0x00
	.type		__unnamed_2,@object
	.size		__unnamed_2,(.L_2 - __unnamed_2)
__unnamed_2:
        /* <DEDUP_REMOVED lines=41> */
.L_2:


//--------------------- .nv.shared._ZN7cutlass13device_kernelINS_4gemm6kernel13GemmUniversalIN4cute5tupleIJiiiiEEENS1_10collective13CollectiveMmaINS1_35MainloopSm100TmaUmmaWarpSpecializedILi4ELi2ELi4ENS5_IJNS4_1CILi1EEESB_SB_EEEEENS5_IJNSA_ILi64EEESE_SE_EEEaNS5_IJlSB_lEEEaSG_NS4_8TiledMMAINS4_8MMA_AtomIJNS4_15SM100_MMA_S8_SSIaaiLi64ELi64ELNS4_4UMMA5MajorE0ELSL_0ELNSK_8SaturateE0EEEEEENS4_6LayoutISC_NS5_IJNSA_ILi0EEESQ_SQ_EEEEENS5_IJNS4_10UnderscoreEST_ST_EEEEENS4_13SM90_TMA_LOADENS4_14ComposedLayoutINS4_7SwizzleILi2ELi4ELi3EEENS4_18smem_ptr_flag_bitsILi8EEENSP_INS5_IJNSA_ILi8EEESE_EEENS5_IJSE_SB_EEEEEEEvNS4_8identityESW_S16_vS17_EENS_8epilogue10collective18CollectiveEpilogueINS19_23Sm100TmaWarpSpecializedILi1ELi1ELi32ELb0ELb0EEEJSF_NS5_IJNSP_ISE_SB_EES1E_EEEaSG_aSG_NS19_6fusion15FusionCallbacksIS1D_NS1G_17LinearCombinationIaiaiLNS_15FloatRoundStyleE2EEESF_S1F_JEEENS4_5SM1004TMEM4LOAD26SM100_TMEM_LOAD_16dp32b32xESW_S16_NS4_39AutoVectorizingCopyWithAssumedAlignmentILi128EEENS4_14SM90_TMA_STOREES16_S1R_S1R_EEEvvEEEEvNT_6ParamsE --------------------------
	.section	.nv.shared._ZN7cutlass13device_kernelINS_4gemm6kernel13GemmUniversalIN4cute5tupleIJiiiiEEENS1_10collective13CollectiveMmaINS1_35MainloopSm100TmaUmmaWarpSpecializedILi4ELi2ELi4ENS5_IJNS4_1CILi1EEESB_SB_EEEEENS5_IJNSA_ILi64EEESE_SE_EEEaNS5_IJlSB_lEEEaSG_NS4_8TiledMMAINS4_8MMA_AtomIJNS4_15SM100_MMA_S8_SSIaaiLi64ELi64ELNS4_4UMMA5MajorE0ELSL_0ELNSK_8SaturateE0EEEEEENS4_6LayoutISC_NS5_IJNSA_ILi0EEESQ_SQ_EEEEENS5_IJNS4_10UnderscoreEST_ST_EEEEENS4_13SM90_TMA_LOADENS4_14ComposedLayoutINS4_7SwizzleILi2ELi4ELi3EEENS4_18smem_ptr_flag_bitsILi8EEENSP_INS5_IJNSA_ILi8EEESE_EEENS5_IJSE_SB_EEEEEEEvNS4_8identityESW_S16_vS17_EENS_8epilogue10collective18CollectiveEpilogueINS19_23Sm100TmaWarpSpecializedILi1ELi1ELi32ELb0ELb0EEEJSF_NS5_IJNSP_ISE_SB_EES1E_EEEaSG_aSG_NS19_6fusion15FusionCallbacksIS1D_NS1G_17LinearCombinationIaiaiLNS_15FloatRoundStyleE2EEESF_S1F_JEEENS4_5SM1004TMEM4LOAD26SM100_TMEM_LOAD_16dp32b32xESW_S16_NS4_39AutoVectorizingCopyWithAssumedAlignmentILi128EEENS4_14SM90_TMA_STOREES16_S1R_S1R_EEEvvEEEEvNT_6ParamsE,"aw",@nobits
	.sectionflags	@""
	.align	16
	.zero		1024


//--------------------- .nv.shared.reserved.0     --------------------------
	.section	.nv.shared.reserved.0,"aw",@nobits
	.weak		__nv_reservedSMEM_offset_0_alias
	.size		__nv_reservedSMEM_offset_0_alias, 0, 64
	.other		__nv_reservedSMEM_offset_0_alias,@"STO_CUDA_RESERVED_SHARED STV_DEFAULT"
__nv_reservedSMEM_offset_0_alias:
	.zero		0
.nv.shared.reserved.0:
	.zero		64
	.weak		__nv_reservedSMEM_tcgen05_partition
	.type		__nv_reservedSMEM_tcgen05_partition,@object
	.size		__nv_reservedSMEM_tcgen05_partition,(.L_0 - __nv_reservedSMEM_tcgen05_partition)
__nv_reservedSMEM_tcgen05_partition:
	.zero		32
.L_0:


//--------------------- .nv.global                --------------------------
	.section	.nv.global,"aw",@nobits
.nv.global:
	.type		_ZN40_INTERNAL_c25c14cd_4_k_cu_bbd68ab1_101364cute1_E,@object
	.size		_ZN40_INTERNAL_c25c14cd_4_k_cu_bbd68ab1_101364cute1_E,(_ZN40_INTERNAL_c25c14cd_4_k_cu_bbd68ab1_101364cuda3std3__45__cpo6cbeginE - _ZN40_INTERNAL_c25c14cd_4_k_cu_bbd68ab1_101364cute1_E)
_ZN40_INTERNAL_c25c14cd_4_k_cu_bbd68ab1_101364cute1_E:
	.zero		1
	.type		_ZN40_INTERNAL_c25c14cd_4_k_cu_bbd68ab1_101364cuda3std3__45__cpo6cbeginE,@object
	.size		_ZN40_INTERNAL_c25c14cd_4_k_cu_bbd68ab1_101364cuda3std3__45__cpo6cbeginE,(_ZN40_INTERNAL_c25c14cd_4_k_cu_bbd68ab1_101364cuda3std3__48in_placeE - _ZN40_INTERNAL_c25c14cd_4_k_cu_bbd68ab1_101364cuda3std3__45__cpo6cbeginE)
_ZN40_INTERNAL_c25c14cd_4_k_cu_bbd68ab1_101364cuda3std3__45__cpo6cbeginE:
	.zero		1
	.type		_ZN40_INTERNAL_c25c14cd_4_k_cu_bbd68ab1_101364cuda3std3__48in_placeE,@object
	.size		_ZN40_INTERNAL_c25c14cd_4_k_cu_bbd68ab1_101364cuda3std3__48in_placeE,(_ZN40_INTERNAL_c25c14cd_4_k_cu_bbd68ab1_101364cuda3std6ranges3__45__cpo9iter_moveE - _ZN40_INTERNAL_c25c14cd_4_k_cu_bbd68ab1_101364cuda3std3__48in_placeE)
_ZN40_INTERNAL_c25c14cd_4_k_cu_bbd68ab1_101364cuda3std3__48in_placeE:
	.zero		1
	.type		_ZN40_INTERNAL_c25c14cd_4_k_cu_bbd68ab1_101364cuda3std6ranges3__45__cpo9iter_moveE,@object
	.size		_ZN40_INTERNAL_c25c14cd_4_k_cu_bbd68ab1_101364cuda3std6ranges3__45__cpo9iter_moveE,(_ZN40_INTERNAL_c25c14cd_4_k_cu_bbd68ab1_101364cuda3std3__45__cpo5beginE - _ZN40_INTERNAL_c25c14cd_4_k_cu_bbd68ab1_101364cuda3std6ranges3__45__cpo9iter_moveE)
_ZN40_INTERNAL_c25c14cd_4_k_cu_bbd68ab1_101364cuda3std6ranges3__45__cpo9iter_moveE:
	.zero		1
	.type		_ZN40_INTERNAL_c25c14cd_4_k_cu_bbd68ab1_101364cuda3std3__45__cpo5beginE,@object
	.size		_ZN40_INTERNAL_c25c14cd_4_k_cu_bbd68ab1_101364cuda3std3__45__cpo5beginE,(_ZN40_INTERNAL_c25c14cd_4_k_cu_bbd68ab1_101364cuda3std3__442_GLOBAL__N__c25c14cd_4_k_cu_bbd68ab1_101366ignoreE - _ZN40_INTERNAL_c25c14cd_4_k_cu_bbd68ab1_101364cuda3std3__45__cpo5beginE)
_ZN40_INTERNAL_c25c14cd_4_k_cu_bbd68ab1_101364cuda3std3__45__cpo5beginE:
	.zero		1
	.type		_ZN40_INTERNAL_c25c14cd_4_k_cu_bbd68ab1_101364cuda3std3__442_GLOBAL__N__c25c14cd_4_k_cu_bbd68ab1_101366ignoreE,@object
	.size		_ZN40_INTERNAL_c25c14cd_4_k_cu_bbd68ab1_101364cuda3std3__442_GLOBAL__N__c25c14cd_4_k_cu_bbd68ab1_101366ignoreE,(_ZN40_INTERNAL_c25c14cd_4_k_cu_bbd68ab1_101364cute7productE - _ZN40_INTERNAL_c25c14cd_4_k_cu_bbd68ab1_101364cuda3std3__442_GLOBAL__N__c25c14cd_4_k_cu_bbd68ab1_101366ignoreE)
_ZN40_INTERNAL_c25c14cd_4_k_cu_bbd68ab1_101364cuda3std3__442_GLOBAL__N__c25c14cd_4_k_cu_bbd68ab1_101366ignoreE:
	.zero		1
	.type		_ZN40_INTERNAL_c25c14cd_4_k_cu_bbd68ab1_101364cute7productE,@object
	.size		_ZN40_INTERNAL_c25c14cd_4_k_cu_bbd68ab1_101364cute7productE,(_ZN40_INTERNAL_c25c14cd_4_k_cu_bbd68ab1_101364cuda3std3__45__cpo3endE - _ZN40_INTERNAL_c25c14cd_4_k_cu_bbd68ab1_101364cute7productE)
_ZN40_INTERNAL_c25c14cd_4_k_cu_bbd68ab1_101364cute7productE:
	.zero		1
	.type		_ZN40_INTERNAL_c25c14cd_4_k_cu_bbd68ab1_101364cuda3std3__45__cpo3endE,@object
	.size		_ZN40_INTERNAL_c25c14cd_4_k_cu_bbd68ab1_101364cuda3std3__45__cpo3endE,(_ZN40_INTERNAL_c25c14cd_4_k_cu_bbd68ab1_101364cuda3std3__419piecewise_constructE - _ZN40_INTERNAL_c25c14cd_4_k_cu_bbd68ab1_101364cuda3std3__45__cpo3endE)
_ZN40_INTERNAL_c25c14cd_4_k_cu_bbd68ab1_101364cuda3std3__45__cpo3endE:
	.zero		1
	.type		_ZN40_INTERNAL_c25c14cd_4_k_cu_bbd68ab1_101364cuda3std3__419piecewise_constructE,@object
	.size		_ZN40_INTERNAL_c25c14cd_4_k_cu_bbd68ab1_101364cuda3std3__419piecewise_constructE,(_ZN40_INTERNAL_c25c14cd_4_k_cu_bbd68ab1_101364cuda3std3__45__cpo4cendE - _ZN40_INTERNAL_c25c14cd_4_k_cu_bbd68ab1_101364cuda3std3__419piecewise_constructE)
_ZN40_INTERNAL_c25c14cd_4_k_cu_bbd68ab1_101364cuda3std3__419piecewise_constructE:
	.zero		1
	.type		_ZN40_INTERNAL_c25c14cd_4_k_cu_bbd68ab1_101364cuda3std3__45__cpo4cendE,@object
	.size		_ZN40_INTERNAL_c25c14cd_4_k_cu_bbd68ab1_101364cuda3std3__45__cpo4cendE,(_ZN40_INTERNAL_c25c14cd_4_k_cu_bbd68ab1_101364cuda3std6ranges3__45__cpo4swapE - _ZN40_INTERNAL_c25c14cd_4_k_cu_bbd68ab1_101364cuda3std3__45__cpo4cendE)
_ZN40_INTERNAL_c25c14cd_4_k_cu_bbd68ab1_101364cuda3std3__45__cpo4cendE:
	.zero		1
	.type		_ZN40_INTERNAL_c25c14cd_4_k_cu_bbd68ab1_101364cuda3std6ranges3__45__cpo4swapE,@object
	.size		_ZN40_INTERNAL_c25c14cd_4_k_cu_bbd68ab1_101364cuda3std6ranges3__45__cpo4swapE,(.L_10 - _ZN40_INTERNAL_c25c14cd_4_k_cu_bbd68ab1_101364cuda3std6ranges3__45__cpo4swapE)
_ZN40_INTERNAL_c25c14cd_4_k_cu_bbd68ab1_101364cuda3std6ranges3__45__cpo4swapE:
	.zero		1
.L_10:


//--------------------- .nv.constant0._ZN7cutlass13device_kernelINS_4gemm6kernel13GemmUniversalIN4cute5tupleIJiiiiEEENS1_10collective13CollectiveMmaINS1_35MainloopSm100TmaUmmaWarpSpecializedILi4ELi2ELi4ENS5_IJNS4_1CILi1EEESB_SB_EEEEENS5_IJNSA_ILi64EEESE_SE_EEEaNS5_IJlSB_lEEEaSG_NS4_8TiledMMAINS4_8MMA_AtomIJNS4_15SM100_MMA_S8_SSIaaiLi64ELi64ELNS4_4UMMA5MajorE0ELSL_0ELNSK_8SaturateE0EEEEEENS4_6LayoutISC_NS5_IJNSA_ILi0EEESQ_SQ_EEEEENS5_IJNS4_10UnderscoreEST_ST_EEEEENS4_13SM90_TMA_LOADENS4_14ComposedLayoutINS4_7SwizzleILi2ELi4ELi3EEENS4_18smem_ptr_flag_bitsILi8EEENSP_INS5_IJNSA_ILi8EEESE_EEENS5_IJSE_SB_EEEEEEEvNS4_8identityESW_S16_vS17_EENS_8epilogue10collective18CollectiveEpilogueINS19_23Sm100TmaWarpSpecializedILi1ELi1ELi32ELb0ELb0EEEJSF_NS5_IJNSP_ISE_SB_EES1E_EEEaSG_aSG_NS19_6fusion15FusionCallbacksIS1D_NS1G_17LinearCombinationIaiaiLNS_15FloatRoundStyleE2EEESF_S1F_JEEENS4_5SM1004TMEM4LOAD26SM100_TMEM_LOAD_16dp32b32xESW_S16_NS4_39AutoVectorizingCopyWithAssumedAlignmentILi128EEENS4_14SM90_TMA_STOREES16_S1R_S1R_EEEvvEEEEvNT_6ParamsE --------------------------
	.section	.nv.constant0._ZN7cutlass13device_kernelINS_4gemm6kernel13GemmUniversalIN4cute5tupleIJiiiiEEENS1_10collective13CollectiveMmaINS1_35MainloopSm100TmaUmmaWarpSpecializedILi4ELi2ELi4ENS5_IJNS4_1CILi1EEESB_SB_EEEEENS5_IJNSA_ILi64EEESE_SE_EEEaNS5_IJlSB_lEEEaSG_NS4_8TiledMMAINS4_8MMA_AtomIJNS4_15SM100_MMA_S8_SSIaaiLi64ELi64ELNS4_4UMMA5MajorE0ELSL_0ELNSK_8SaturateE0EEEEEENS4_6LayoutISC_NS5_IJNSA_ILi0EEESQ_SQ_EEEEENS5_IJNS4_10UnderscoreEST_ST_EEEEENS4_13SM90_TMA_LOADENS4_14ComposedLayoutINS4_7SwizzleILi2ELi4ELi3EEENS4_18smem_ptr_flag_bitsILi8EEENSP_INS5_IJNSA_ILi8EEESE_EEENS5_IJSE_SB_EEEEEEEvNS4_8identityESW_S16_vS17_EENS_8epilogue10collective18CollectiveEpilogueINS19_23Sm100TmaWarpSpecializedILi1ELi1ELi32ELb0ELb0EEEJSF_NS5_IJNSP_ISE_SB_EES1E_EEEaSG_aSG_NS19_6fusion15FusionCallbacksIS1D_NS1G_17LinearCombinationIaiaiLNS_15FloatRoundStyleE2EEESF_S1F_JEEENS4_5SM1004TMEM4LOAD26SM100_TMEM_LOAD_16dp32b32xESW_S16_NS4_39AutoVectorizingCopyWithAssumedAlignmentILi128EEENS4_14SM90_TMA_STOREES16_S1R_S1R_EEEvvEEEEvNT_6ParamsE,"a",@progbits
	.sectionflags	@""
	.align	4
.nv.constant0._ZN7cutlass13device_kernelINS_4gemm6kernel13GemmUniversalIN4cute5tupleIJiiiiEEENS1_10collective13CollectiveMmaINS1_35MainloopSm100TmaUmmaWarpSpecializedILi4ELi2ELi4ENS5_IJNS4_1CILi1EEESB_SB_EEEEENS5_IJNSA_ILi64EEESE_SE_EEEaNS5_IJlSB_lEEEaSG_NS4_8TiledMMAINS4_8MMA_AtomIJNS4_15SM100_MMA_S8_SSIaaiLi64ELi64ELNS4_4UMMA5MajorE0ELSL_0ELNSK_8SaturateE0EEEEEENS4_6LayoutISC_NS5_IJNSA_ILi0EEESQ_SQ_EEEEENS5_IJNS4_10UnderscoreEST_ST_EEEEENS4_13SM90_TMA_LOADENS4_14ComposedLayoutINS4_7SwizzleILi2ELi4ELi3EEENS4_18smem_ptr_flag_bitsILi8EEENSP_INS5_IJNSA_ILi8EEESE_EEENS5_IJSE_SB_EEEEEEEvNS4_8identityESW_S16_vS17_EENS_8epilogue10collective18CollectiveEpilogueINS19_23Sm100TmaWarpSpecializedILi1ELi1ELi32ELb0ELb0EEEJSF_NS5_IJNSP_ISE_SB_EES1E_EEEaSG_aSG_NS19_6fusion15FusionCallbacksIS1D_NS1G_17LinearCombinationIaiaiLNS_15FloatRoundStyleE2EEESF_S1F_JEEENS4_5SM1004TMEM4LOAD26SM100_TMEM_LOAD_16dp32b32xESW_S16_NS4_39AutoVectorizingCopyWithAssumedAlignmentILi128EEENS4_14SM90_TMA_STOREES16_S1R_S1R_EEEvvEEEEvNT_6ParamsE:
	.zero		2944


//--------------------- SYMBOLS --------------------------

	.type		.nv.reservedSmem.offset0,@object
	.size		.nv.reservedSmem.offset0,0x4
	.type		.nv.reservedSmem.cap,@object
	.size		.nv.reservedSmem.cap,0x4
	.type		__assertfail,@function
